//
// Generated by NVIDIA NVVM Compiler
//
// Compiler Build ID: CL-36424714
// Cuda compilation tools, release 13.0, V13.0.88
// Based on NVVM 20.0.0
//

.version 9.0
.target sm_100
.address_size 64

	// .globl	_Z10cal_weightiiiifPKiPKfPf

.visible .entry _Z10cal_weightiiiifPKiPKfPf(
	.param .u32 _Z10cal_weightiiiifPKiPKfPf_param_0,
	.param .u32 _Z10cal_weightiiiifPKiPKfPf_param_1,
	.param .u32 _Z10cal_weightiiiifPKiPKfPf_param_2,
	.param .u32 _Z10cal_weightiiiifPKiPKfPf_param_3,
	.param .f32 _Z10cal_weightiiiifPKiPKfPf_param_4,
	.param .u64 .ptr .align 1 _Z10cal_weightiiiifPKiPKfPf_param_5,
	.param .u64 .ptr .align 1 _Z10cal_weightiiiifPKiPKfPf_param_6,
	.param .u64 .ptr .align 1 _Z10cal_weightiiiifPKiPKfPf_param_7
)
{
	.reg .pred 	%p<21>;
	.reg .b32 	%r<53>;
	.reg .b32 	%f<62>;
	.reg .b64 	%rd<25>;
	.reg .b64 	%fd<43>;

	ld.param.u32 	%r34, [_Z10cal_weightiiiifPKiPKfPf_param_0];
	ld.param.u32 	%r35, [_Z10cal_weightiiiifPKiPKfPf_param_1];
	ld.param.u32 	%r36, [_Z10cal_weightiiiifPKiPKfPf_param_2];
	ld.param.u32 	%r37, [_Z10cal_weightiiiifPKiPKfPf_param_3];
	ld.param.f32 	%f1, [_Z10cal_weightiiiifPKiPKfPf_param_4];
	ld.param.u64 	%rd10, [_Z10cal_weightiiiifPKiPKfPf_param_5];
	ld.param.u64 	%rd11, [_Z10cal_weightiiiifPKiPKfPf_param_6];
	ld.param.u64 	%rd12, [_Z10cal_weightiiiifPKiPKfPf_param_7];
	cvta.to.global.u64 	%rd1, %rd12;
	cvta.to.global.u64 	%rd2, %rd11;
	cvta.to.global.u64 	%rd3, %rd10;
	mov.u32 	%r44, %ctaid.x;
	setp.ge.s32 	%p1, %r44, %r34;
	@%p1 bra 	$L__BB0_27;
	mov.u32 	%r2, %tid.x;
	setp.eq.s32 	%p2, %r37, 0;
	mov.u32 	%r3, %ntid.x;
	mov.u32 	%r4, %nctaid.x;
	@%p2 bra 	$L__BB0_2;
	bra.uni 	$L__BB0_15;
$L__BB0_2:
	add.s64 	%rd4, %rd2, 8;
	add.s64 	%rd5, %rd1, 8;
$L__BB0_3:
	setp.lt.s32 	%p12, %r2, %r35;
	@%p12 bra 	$L__BB0_5;
$L__BB0_4:
	add.s32 	%r44, %r44, %r4;
	setp.lt.s32 	%p20, %r44, %r34;
	@%p20 bra 	$L__BB0_3;
	bra.uni 	$L__BB0_27;
$L__BB0_5:
	mul.lo.s32 	%r7, %r44, %r35;
	mov.u32 	%r45, %r2;
$L__BB0_6:
	add.s32 	%r9, %r45, %r7;
	mul.wide.s32 	%rd19, %r9, 4;
	add.s64 	%rd20, %rd3, %rd19;
	ld.global.u32 	%r10, [%rd20];
	setp.gt.s32 	%p13, %r10, 0;
	@%p13 bra 	$L__BB0_8;
$L__BB0_7:
	add.s32 	%r45, %r45, %r3;
	setp.lt.s32 	%p19, %r45, %r35;
	@%p19 bra 	$L__BB0_6;
	bra.uni 	$L__BB0_4;
$L__BB0_8:
	mul.lo.s32 	%r12, %r9, %r36;
	and.b32  	%r13, %r10, 3;
	setp.lt.u32 	%p14, %r10, 4;
	mov.b32 	%r48, 0;
	@%p14 bra 	$L__BB0_11;
	and.b32  	%r48, %r10, 2147483644;
	neg.s32 	%r47, %r48;
	mov.u32 	%r46, %r12;
$L__BB0_10:
	mul.wide.s32 	%rd21, %r46, 4;
	add.s64 	%rd22, %rd4, %rd21;
	add.s64 	%rd23, %rd5, %rd21;
	ld.global.f32 	%f41, [%rd22+-8];
	cvt.f64.f32 	%fd29, %f41;
	max.f64 	%fd30, %fd29, 0d3CD203AF9EE75616;
	cvt.rn.f32.f64 	%f42, %fd30;
	rcp.rn.f32 	%f43, %f42;
	st.global.f32 	[%rd23+-8], %f43;
	ld.global.f32 	%f44, [%rd22+-4];
	cvt.f64.f32 	%fd31, %f44;
	max.f64 	%fd32, %fd31, 0d3CD203AF9EE75616;
	cvt.rn.f32.f64 	%f45, %fd32;
	rcp.rn.f32 	%f46, %f45;
	st.global.f32 	[%rd23+-4], %f46;
	ld.global.f32 	%f47, [%rd22];
	cvt.f64.f32 	%fd33, %f47;
	max.f64 	%fd34, %fd33, 0d3CD203AF9EE75616;
	cvt.rn.f32.f64 	%f48, %fd34;
	rcp.rn.f32 	%f49, %f48;
	st.global.f32 	[%rd23], %f49;
	ld.global.f32 	%f50, [%rd22+4];
	cvt.f64.f32 	%fd35, %f50;
	max.f64 	%fd36, %fd35, 0d3CD203AF9EE75616;
	cvt.rn.f32.f64 	%f51, %fd36;
	rcp.rn.f32 	%f52, %f51;
	st.global.f32 	[%rd23+4], %f52;
	add.s32 	%r47, %r47, 4;
	add.s32 	%r46, %r46, 4;
	setp.ne.s32 	%p15, %r47, 0;
	@%p15 bra 	$L__BB0_10;
$L__BB0_11:
	setp.eq.s32 	%p16, %r13, 0;
	@%p16 bra 	$L__BB0_7;
	add.s32 	%r43, %r48, %r12;
	mul.wide.s32 	%rd24, %r43, 4;
	add.s64 	%rd6, %rd2, %rd24;
	ld.global.f32 	%f53, [%rd6];
	cvt.f64.f32 	%fd37, %f53;
	max.f64 	%fd38, %fd37, 0d3CD203AF9EE75616;
	cvt.rn.f32.f64 	%f54, %fd38;
	rcp.rn.f32 	%f55, %f54;
	add.s64 	%rd7, %rd1, %rd24;
	st.global.f32 	[%rd7], %f55;
	setp.eq.s32 	%p17, %r13, 1;
	@%p17 bra 	$L__BB0_7;
	ld.global.f32 	%f56, [%rd6+4];
	cvt.f64.f32 	%fd39, %f56;
	max.f64 	%fd40, %fd39, 0d3CD203AF9EE75616;
	cvt.rn.f32.f64 	%f57, %fd40;
	rcp.rn.f32 	%f58, %f57;
	st.global.f32 	[%rd7+4], %f58;
	setp.eq.s32 	%p18, %r13, 2;
	@%p18 bra 	$L__BB0_7;
	ld.global.f32 	%f59, [%rd6+8];
	cvt.f64.f32 	%fd41, %f59;
	max.f64 	%fd42, %fd41, 0d3CD203AF9EE75616;
	cvt.rn.f32.f64 	%f60, %fd42;
	rcp.rn.f32 	%f61, %f60;
	st.global.f32 	[%rd7+8], %f61;
	bra.uni 	$L__BB0_7;
$L__BB0_15:
	setp.ge.s32 	%p3, %r2, %r35;
	@%p3 bra 	$L__BB0_26;
	mul.lo.s32 	%r22, %r44, %r35;
	mov.u32 	%r50, %r2;
$L__BB0_17:
	add.s32 	%r24, %r50, %r22;
	mul.wide.s32 	%rd13, %r24, 4;
	add.s64 	%rd14, %rd3, %rd13;
	ld.global.u32 	%r25, [%rd14];
	setp.lt.s32 	%p4, %r25, 1;
	@%p4 bra 	$L__BB0_25;
	mul.lo.s32 	%r26, %r24, %r36;
	and.b32  	%r27, %r25, 3;
	setp.lt.u32 	%p5, %r25, 4;
	mov.b32 	%r52, 0;
	@%p5 bra 	$L__BB0_21;
	and.b32  	%r52, %r25, 2147483644;
	mov.b32 	%r51, 0;
$L__BB0_20:
	add.s32 	%r40, %r51, %r26;
	mul.wide.s32 	%rd15, %r40, 4;
	add.s64 	%rd16, %rd2, %rd15;
	ld.global.f32 	%f2, [%rd16];
	cvt.f64.f32 	%fd1, %f2;
	max.f64 	%fd2, %fd1, 0d3CD203AF9EE75616;
	cvt.rn.f32.f64 	%f3, %fd2;
	div.rn.f32 	%f4, %f3, %f1;
	mov.f32 	%f5, 0f3F800000;
	sub.f32 	%f6, %f5, %f4;
	cvt.f64.f32 	%fd3, %f6;
	max.f64 	%fd4, %fd3, 0d0000000000000000;
	cvt.rn.f32.f64 	%f7, %fd4;
	add.s64 	%rd17, %rd1, %rd15;
	st.global.f32 	[%rd17], %f7;
	ld.global.f32 	%f8, [%rd16+4];
	cvt.f64.f32 	%fd5, %f8;
	max.f64 	%fd6, %fd5, 0d3CD203AF9EE75616;
	cvt.rn.f32.f64 	%f9, %fd6;
	div.rn.f32 	%f10, %f9, %f1;
	sub.f32 	%f11, %f5, %f10;
	cvt.f64.f32 	%fd7, %f11;
	max.f64 	%fd8, %fd7, 0d0000000000000000;
	cvt.rn.f32.f64 	%f12, %fd8;
	st.global.f32 	[%rd17+4], %f12;
	ld.global.f32 	%f13, [%rd16+8];
	cvt.f64.f32 	%fd9, %f13;
	max.f64 	%fd10, %fd9, 0d3CD203AF9EE75616;
	cvt.rn.f32.f64 	%f14, %fd10;
	div.rn.f32 	%f15, %f14, %f1;
	sub.f32 	%f16, %f5, %f15;
	cvt.f64.f32 	%fd11, %f16;
	max.f64 	%fd12, %fd11, 0d0000000000000000;
	cvt.rn.f32.f64 	%f17, %fd12;
	st.global.f32 	[%rd17+8], %f17;
	ld.global.f32 	%f18, [%rd16+12];
	cvt.f64.f32 	%fd13, %f18;
	max.f64 	%fd14, %fd13, 0d3CD203AF9EE75616;
	cvt.rn.f32.f64 	%f19, %fd14;
	div.rn.f32 	%f20, %f19, %f1;
	sub.f32 	%f21, %f5, %f20;
	cvt.f64.f32 	%fd15, %f21;
	max.f64 	%fd16, %fd15, 0d0000000000000000;
	cvt.rn.f32.f64 	%f22, %fd16;
	st.global.f32 	[%rd17+12], %f22;
	add.s32 	%r51, %r51, 4;
	setp.ne.s32 	%p6, %r51, %r52;
	@%p6 bra 	$L__BB0_20;
$L__BB0_21:
	setp.eq.s32 	%p7, %r27, 0;
	@%p7 bra 	$L__BB0_25;
	add.s32 	%r41, %r52, %r26;
	mul.wide.s32 	%rd18, %r41, 4;
	add.s64 	%rd8, %rd2, %rd18;
	ld.global.f32 	%f23, [%rd8];
	cvt.f64.f32 	%fd17, %f23;
	max.f64 	%fd18, %fd17, 0d3CD203AF9EE75616;
	cvt.rn.f32.f64 	%f24, %fd18;
	div.rn.f32 	%f25, %f24, %f1;
	mov.f32 	%f26, 0f3F800000;
	sub.f32 	%f27, %f26, %f25;
	cvt.f64.f32 	%fd19, %f27;
	max.f64 	%fd20, %fd19, 0d0000000000000000;
	cvt.rn.f32.f64 	%f28, %fd20;
	add.s64 	%rd9, %rd1, %rd18;
	st.global.f32 	[%rd9], %f28;
	setp.eq.s32 	%p8, %r27, 1;
	@%p8 bra 	$L__BB0_25;
	ld.global.f32 	%f29, [%rd8+4];
	cvt.f64.f32 	%fd21, %f29;
	max.f64 	%fd22, %fd21, 0d3CD203AF9EE75616;
	cvt.rn.f32.f64 	%f30, %fd22;
	div.rn.f32 	%f31, %f30, %f1;
	mov.f32 	%f32, 0f3F800000;
	sub.f32 	%f33, %f32, %f31;
	cvt.f64.f32 	%fd23, %f33;
	max.f64 	%fd24, %fd23, 0d0000000000000000;
	cvt.rn.f32.f64 	%f34, %fd24;
	st.global.f32 	[%rd9+4], %f34;
	setp.eq.s32 	%p9, %r27, 2;
	@%p9 bra 	$L__BB0_25;
	ld.global.f32 	%f35, [%rd8+8];
	cvt.f64.f32 	%fd25, %f35;
	max.f64 	%fd26, %fd25, 0d3CD203AF9EE75616;
	cvt.rn.f32.f64 	%f36, %fd26;
	div.rn.f32 	%f37, %f36, %f1;
	mov.f32 	%f38, 0f3F800000;
	sub.f32 	%f39, %f38, %f37;
	cvt.f64.f32 	%fd27, %f39;
	max.f64 	%fd28, %fd27, 0d0000000000000000;
	cvt.rn.f32.f64 	%f40, %fd28;
	st.global.f32 	[%rd9+8], %f40;
$L__BB0_25:
	add.s32 	%r50, %r50, %r3;
	setp.lt.s32 	%p10, %r50, %r35;
	@%p10 bra 	$L__BB0_17;
$L__BB0_26:
	add.s32 	%r44, %r44, %r4;
	setp.lt.s32 	%p11, %r44, %r34;
	@%p11 bra 	$L__BB0_15;
$L__BB0_27:
	ret;

}


// ===== COMPILED SASS (sm_100) =====

	.target	sm_100

	.elftype	@"ET_EXEC"


//--------------------- .note.nv.tkinfo           --------------------------
	.section	.note.nv.tkinfo,"",@"SHT_NOTE"
	.sectionflags	@"SHF_NOTE_NV_TKINFO"
	.tkinfo
        /*0018*/ 	.word	0x00000002
        /*0030*/ 	.string	""
        /*0030*/ 	.string	"ptxas"
        /*0030*/ 	.string	"Cuda compilation tools, release 13.0, V13.0.88"
        /*0030*/ 	.string	"Build cuda_13.0.r13.0/compiler.36424714_0"
        /*0030*/ 	.string	"-arch sm_100 -m 64 "



//--------------------- .note.nv.cuinfo           --------------------------
	.section	.note.nv.cuinfo,"",@"SHT_NOTE"
	.sectionflags	@"SHF_NOTE_NV_CUINFO"
        /*0018*/ 	.short	0x0002
        /*001a*/ 	.short	0x0064
        /*001c*/ 	.short	0x0082
	.zero		2


//--------------------- .nv.info                  --------------------------
	.section	.nv.info,"",@"SHT_CUDA_INFO"
	.align	4


	//----- nvinfo : EIATTR_REGCOUNT
	.align		4
        /*0000*/ 	.byte	0x04, 0x2f
        /*0002*/ 	.short	(.L_1 - .L_0)
	.align		4
.L_0:
        /*0004*/ 	.word	index@(_Z10cal_weightiiiifPKiPKfPf)
        /*0008*/ 	.word	0x0000001d


	//----- nvinfo : EIATTR_FRAME_SIZE
	.align		4
.L_1:
        /*000c*/ 	.byte	0x04, 0x11
        /*000e*/ 	.short	(.L_3 - .L_2)
	.align		4
.L_2:
        /*0010*/ 	.word	index@($__internal_1_$__cuda_sm3x_div_rn_noftz_f32_slowpath)
        /*0014*/ 	.word	0x00000000


	//----- nvinfo : EIATTR_FRAME_SIZE
	.align		4
.L_3:
        /*0018*/ 	.byte	0x04, 0x11
        /*001a*/ 	.short	(.L_5 - .L_4)
	.align		4
.L_4:
        /*001c*/ 	.word	index@($__internal_0_$__cuda_sm20_rcp_rn_f32_slowpath)
        /*0020*/ 	.word	0x00000000


	//----- nvinfo : EIATTR_FRAME_SIZE
	.align		4
.L_5:
        /*0024*/ 	.byte	0x04, 0x11
        /*0026*/ 	.short	(.L_7 - .L_6)
	.align		4
.L_6:
        /*0028*/ 	.word	index@(_Z10cal_weightiiiifPKiPKfPf)
        /*002c*/ 	.word	0x00000000


	//----- nvinfo : EIATTR_MIN_STACK_SIZE
	.align		4
.L_7:
        /*0030*/ 	.byte	0x04, 0x12
        /*0032*/ 	.short	(.L_9 - .L_8)
	.align		4
.L_8:
        /*0034*/ 	.word	index@(_Z10cal_weightiiiifPKiPKfPf)
        /*0038*/ 	.word	0x00000000
.L_9:


//--------------------- .nv.compat                --------------------------
	.section	.nv.compat,"",@"SHT_CUDA_COMPAT_INFO"
	.align	4
        /*0000*/ 	.byte	0x02, 0x09, 0x00, 0x00, 0x02, 0x02, 0x01, 0x00, 0x02, 0x05, 0x05, 0x00, 0x03, 0x07, 0x01, 0x01
        /*0010*/ 	.byte	0x02, 0x03, 0x00, 0x00, 0x02, 0x06, 0x01, 0x00, 0x04, 0x0b, 0x08, 0x00, 0x01, 0x00, 0x00, 0x00
        /*0020*/ 	.byte	0x00, 0x00, 0x00, 0x00


//--------------------- .nv.info._Z10cal_weightiiiifPKiPKfPf --------------------------
	.section	.nv.info._Z10cal_weightiiiifPKiPKfPf,"",@"SHT_CUDA_INFO"
	.sectionflags	@""
	.align	4


	//----- nvinfo : EIATTR_CUDA_API_VERSION
	.align		4
        /*0000*/ 	.byte	0x04, 0x37
        /*0002*/ 	.short	(.L_11 - .L_10)
.L_10:
        /*0004*/ 	.word	0x00000082


	//----- nvinfo : EIATTR_KPARAM_INFO
	.align		4
.L_11:
        /*0008*/ 	.byte	0x04, 0x17
        /*000a*/ 	.short	(.L_13 - .L_12)
.L_12:
        /*000c*/ 	.word	0x00000000
        /*0010*/ 	.short	0x0007
        /*0012*/ 	.short	0x0028
        /*0014*/ 	.byte	0x00, 0xf5, 0x21, 0x00


	//----- nvinfo : EIATTR_KPARAM_INFO
	.align		4
.L_13:
        /*0018*/ 	.byte	0x04, 0x17
        /*001a*/ 	.short	(.L_15 - .L_14)
.L_14:
        /*001c*/ 	.word	0x00000000
        /*0020*/ 	.short	0x0006
        /*0022*/ 	.short	0x0020
        /*0024*/ 	.byte	0x00, 0xf5, 0x21, 0x00


	//----- nvinfo : EIATTR_KPARAM_INFO
	.align		4
.L_15:
        /*0028*/ 	.byte	0x04, 0x17
        /*002a*/ 	.short	(.L_17 - .L_16)
.L_16:
        /*002c*/ 	.word	0x00000000
        /*0030*/ 	.short	0x0005
        /*0032*/ 	.short	0x0018
        /*0034*/ 	.byte	0x00, 0xf5, 0x21, 0x00


	//----- nvinfo : EIATTR_KPARAM_INFO
	.align		4
.L_17:
        /*0038*/ 	.byte	0x04, 0x17
        /*003a*/ 	.short	(.L_19 - .L_18)
.L_18:
        /*003c*/ 	.word	0x00000000
        /*0040*/ 	.short	0x0004
        /*0042*/ 	.short	0x0010
        /*0044*/ 	.byte	0x00, 0xf0, 0x11, 0x00


	//----- nvinfo : EIATTR_KPARAM_INFO
	.align		4
.L_19:
        /*0048*/ 	.byte	0x04, 0x17
        /*004a*/ 	.short	(.L_21 - .L_20)
.L_20:
        /*004c*/ 	.word	0x00000000
        /*0050*/ 	.short	0x0003
        /*0052*/ 	.short	0x000c
        /*0054*/ 	.byte	0x00, 0xf0, 0x11, 0x00


	//----- nvinfo : EIATTR_KPARAM_INFO
	.align		4
.L_21:
        /*0058*/ 	.byte	0x04, 0x17
        /*005a*/ 	.short	(.L_23 - .L_22)
.L_22:
        /*005c*/ 	.word	0x00000000
        /*0060*/ 	.short	0x0002
        /*0062*/ 	.short	0x0008
        /*0064*/ 	.byte	0x00, 0xf0, 0x11, 0x00


	//----- nvinfo : EIATTR_KPARAM_INFO
	.align		4
.L_23:
        /*0068*/ 	.byte	0x04, 0x17
        /*006a*/ 	.short	(.L_25 - .L_24)
.L_24:
        /*006c*/ 	.word	0x00000000
        /*0070*/ 	.short	0x0001
        /*0072*/ 	.short	0x0004
        /*0074*/ 	.byte	0x00, 0xf0, 0x11, 0x00


	//----- nvinfo : EIATTR_KPARAM_INFO
	.align		4
.L_25:
        /*0078*/ 	.byte	0x04, 0x17
        /*007a*/ 	.short	(.L_27 - .L_26)
.L_26:
        /*007c*/ 	.word	0x00000000
        /*0080*/ 	.short	0x0000
        /*0082*/ 	.short	0x0000
        /*0084*/ 	.byte	0x00, 0xf0, 0x11, 0x00


	//----- nvinfo : EIATTR_SPARSE_MMA_MASK
	.align		4
.L_27:
        /*0088*/ 	.byte	0x03, 0x50
        /*008a*/ 	.short	0x0000


	//----- nvinfo : EIATTR_MAXREG_COUNT
	.align		4
        /*008c*/ 	.byte	0x03, 0x1b
        /*008e*/ 	.short	0x00ff


	//----- nvinfo : EIATTR_MERCURY_ISA_VERSION
	.align		4
        /*0090*/ 	.byte	0x03, 0x5f
        /*0092*/ 	.short	0x0101


	//----- nvinfo : EIATTR_VRC_CTA_INIT_COUNT
	.align		4
        /*0094*/ 	.byte	0x02, 0x4a
	.zero		1
	.zero		1


	//----- nvinfo : EIATTR_EXIT_INSTR_OFFSETS
	.align		4
        /*0098*/ 	.byte	0x04, 0x1c
        /*009a*/ 	.short	(.L_29 - .L_28)


	//   ....[0]....
.L_28:
        /*009c*/ 	.word	0x00000040


	//   ....[1]....
        /*00a0*/ 	.word	0x00001480


	//   ....[2]....
        /*00a4*/ 	.word	0x000024b0


	//----- nvinfo : EIATTR_CRS_STACK_SIZE
	.align		4
.L_29:
        /*00a8*/ 	.byte	0x04, 0x1e
        /*00aa*/ 	.short	(.L_31 - .L_30)
.L_30:
        /*00ac*/ 	.word	0x00000000


	//----- nvinfo : EIATTR_CBANK_PARAM_SIZE
	.align		4
.L_31:
        /*00b0*/ 	.byte	0x03, 0x19
        /*00b2*/ 	.short	0x0030


	//----- nvinfo : EIATTR_PARAM_CBANK
	.align		4
        /*00b4*/ 	.byte	0x04, 0x0a
        /*00b6*/ 	.short	(.L_33 - .L_32)
	.align		4
.L_32:
        /*00b8*/ 	.word	index@(.nv.constant0._Z10cal_weightiiiifPKiPKfPf)
        /*00bc*/ 	.short	0x0380
        /*00be*/ 	.short	0x0030


	//----- nvinfo : EIATTR_SW_WAR
	.align		4
.L_33:
        /*00c0*/ 	.byte	0x04, 0x36
        /*00c2*/ 	.short	(.L_35 - .L_34)
.L_34:
        /*00c4*/ 	.word	0x00000008
.L_35:


//--------------------- .nv.callgraph             --------------------------
	.section	.nv.callgraph,"",@"SHT_CUDA_CALLGRAPH"
	.align	4
	.sectionentsize	8
	.align		4
        /*0000*/ 	.word	0x00000000
	.align		4
        /*0004*/ 	.word	0xffffffff
	.align		4
        /*0008*/ 	.word	0x00000000
	.align		4
        /*000c*/ 	.word	0xfffffffe
	.align		4
        /*0010*/ 	.word	0x00000000
	.align		4
        /*0014*/ 	.word	0xfffffffd
	.align		4
        /*0018*/ 	.word	0x00000000
	.align		4
        /*001c*/ 	.word	0xfffffffc


//--------------------- .text._Z10cal_weightiiiifPKiPKfPf --------------------------
	.section	.text._Z10cal_weightiiiifPKiPKfPf,"ax",@progbits
	.align	128
        .global         _Z10cal_weightiiiifPKiPKfPf
        .type           _Z10cal_weightiiiifPKiPKfPf,@function
        .size           _Z10cal_weightiiiifPKiPKfPf,(.L_x_71 - _Z10cal_weightiiiifPKiPKfPf)
        .other          _Z10cal_weightiiiifPKiPKfPf,@"STO_CUDA_ENTRY STV_DEFAULT"
_Z10cal_weightiiiifPKiPKfPf:
.text._Z10cal_weightiiiifPKiPKfPf:
[----:B------:R-:W-:Y:S08]  /*0000*/  LDC R1, c[0x0][0x37c] ;  /* 0x0000df00ff017b82 */ /* 0x000ff00000000800 */
[----:B------:R-:W0:Y:S08]  /*0010*/  S2UR UR4, SR_CTAID.X ;  /* 0x00000000000479c3 */ /* 0x000e300000002500 */
[----:B------:R-:W0:Y:S02]  /*0020*/  LDC R0, c[0x0][0x380] ;  /* 0x0000e000ff007b82 */ /* 0x000e240000000800 */
[----:B0-----:R-:W-:-:S13]  /*0030*/  ISETP.LE.AND P0, PT, R0, UR4, PT ;  /* 0x0000000400007c0c */ /* 0x001fda000bf03270 */
[----:B------:R-:W-:Y:S05]  /*0040*/  @P0 EXIT ;  /* 0x000000000000094d */ /* 0x000fea0003800000 */
[----:B------:R-:W0:Y:S01]  /*0050*/  LDCU UR5, c[0x0][0x38c] ;  /* 0x00007180ff0577ac */ /* 0x000e220008000800 */
[----:B------:R-:W1:Y:S01]  /*0060*/  S2R R5, SR_TID.X ;  /* 0x0000000000057919 */ /* 0x000e620000002100 */
[----:B------:R-:W2:Y:S01]  /*0070*/  LDCU UR18, c[0x0][0x360] ;  /* 0x00006c00ff1277ac */ /* 0x000ea20008000800 */
[----:B------:R-:W3:Y:S01]  /*0080*/  LDCU.64 UR16, c[0x0][0x358] ;  /* 0x00006b00ff1077ac */ /* 0x000ee20008000a00 */
[----:B------:R-:W4:Y:S01]  /*0090*/  LDCU UR19, c[0x0][0x370] ;  /* 0x00006e00ff1377ac */ /* 0x000f220008000800 */
[----:B0-----:R-:W-:-:S09]  /*00a0*/  UISETP.NE.AND UP0, UPT, UR5, URZ, UPT ;  /* 0x000000ff0500728c */ /* 0x001fd2000bf05270 */
[----:B--234-:R-:W-:Y:S05]  /*00b0*/  BRA.U !UP0, `(.L_x_0) ;  /* 0x0000001108f47547 */ /* 0x01cfea000b800000 */
.L_x_23:
[----:B-1----:R-:W1:Y:S01]  /*00c0*/  LDCU UR5, c[0x0][0x384] ;  /* 0x00007080ff0577ac */ /* 0x002e620008000800 */
[----:B------:R-:W-:Y:S01]  /*00d0*/  BSSY.RECONVERGENT B0, `(.L_x_1) ;  /* 0x0000136000007945 */ /* 0x000fe20003800200 */
[----:B0-----:R-:W0:Y:S01]  /*00e0*/  LDCU UR8, c[0x0][0x388] ;  /* 0x00007100ff0877ac */ /* 0x001e220008000800 */
[----:B-1----:R-:W-:-:S13]  /*00f0*/  ISETP.GE.AND P0, PT, R5, UR5, PT ;  /* 0x0000000505007c0c */ /* 0x002fda000bf06270 */
[----:B0-234-:R-:W-:Y:S05]  /*0100*/  @P0 BRA `(.L_x_2) ;  /* 0x0000001000c80947 */ /* 0x01dfea0003800000 */
[----:B------:R-:W-:-:S07]  /*0110*/  IMAD.MOV.U32 R6, RZ, RZ, R5 ;  /* 0x000000ffff067224 */ /* 0x000fce00078e0005 */
.L_x_22:
[----:B0-----:R-:W0:Y:S08]  /*0120*/  LDC R7, c[0x0][0x384] ;  /* 0x0000e100ff077b82 */ /* 0x001e300000000800 */
[----:B-1234-:R-:W1:Y:S01]  /*0130*/  LDC.64 R2, c[0x0][0x398] ;  /* 0x0000e600ff027b82 */ /* 0x01ee620000000a00 */
[----:B0-----:R-:W-:-:S04]  /*0140*/  IMAD R10, R7, UR4, R6 ;  /* 0x00000004070a7c24 */ /* 0x001fc8000f8e0206 */
[----:B-1----:R-:W-:-:S06]  /*0150*/  IMAD.WIDE R2, R10, 0x4, R2 ;  /* 0x000000040a027825 */ /* 0x002fcc00078e0202 */
[----:B------:R-:W2:Y:S01]  /*0160*/  LDG.E R2, desc[UR16][R2.64] ;  /* 0x0000001002027981 */ /* 0x000ea2000c1e1900 */
[----:B------:R-:W-:Y:S01]  /*0170*/  VIADD R6, R6, UR18 ;  /* 0x0000001206067c36 */ /* 0x000fe20008000000 */
[----:B------:R-:W-:Y:S04]  /*0180*/  BSSY.RECONVERGENT B1, `(.L_x_3) ;  /* 0x0000129000017945 */ /* 0x000fe80003800200 */
[----:B------:R-:W-:Y:S02]  /*0190*/  ISETP.GE.AND P2, PT, R6, R7, PT ;  /* 0x000000070600720c */ /* 0x000fe40003f46270 */
[----:B--2---:R-:W-:-:S13]  /*01a0*/  ISETP.GE.AND P0, PT, R2, 0x1, PT ;  /* 0x000000010200780c */ /* 0x004fda0003f06270 */
[----:B------:R-:W-:Y:S05]  /*01b0*/  @!P0 BRA `(.L_x_4) ;  /* 0x0000001000948947 */ /* 0x000fea0003800000 */
[----:B------:R-:W0:Y:S01]  /*01c0*/  LDC R0, c[0x0][0x390] ;  /* 0x0000e400ff007b82 */ /* 0x000e220000000800 */
[C---:B------:R-:W-:Y:S01]  /*01d0*/  ISETP.GE.U32.AND P0, PT, R2.reuse, 0x4, PT ;  /* 0x000000040200780c */ /* 0x040fe20003f06070 */
[----:B------:R-:W-:Y:S01]  /*01e0*/  BSSY.RECONVERGENT B2, `(.L_x_5) ;  /* 0x00000a2000027945 */ /* 0x000fe20003800200 */
[----:B------:R-:W-:Y:S01]  /*01f0*/  LOP3.LUT R7, R2, 0x3, RZ, 0xc0, !PT ;  /* 0x0000000302077812 */ /* 0x000fe200078ec0ff */
[----:B------:R-:W-:-:S10]  /*0200*/  IMAD.MOV.U32 R11, RZ, RZ, RZ ;  /* 0x000000ffff0b7224 */ /* 0x000fd400078e00ff */
[----:B------:R-:W-:Y:S05]  /*0210*/  @!P0 BRA `(.L_x_6) ;  /* 0x0000000800788947 */ /* 0x000fea0003800000 */
[----:B------:R-:W1:Y:S01]  /*0220*/  LDC R20, c[0x0][0x390] ;  /* 0x0000e400ff147b82 */ /* 0x000e620000000800 */
[----:B------:R-:W-:Y:S01]  /*0230*/  LOP3.LUT R11, R2, 0x7ffffffc, RZ, 0xc0, !PT ;  /* 0x7ffffffc020b7812 */ /* 0x000fe200078ec0ff */
[----:B------:R-:W-:-:S06]  /*0240*/  IMAD.MOV.U32 R21, RZ, RZ, RZ ;  /* 0x000000ffff157224 */ /* 0x000fcc00078e00ff */
[----:B------:R-:W2:Y:S08]  /*0250*/  LDC.64 R12, c[0x0][0x3a0] ;  /* 0x0000e800ff0c7b82 */ /* 0x000eb00000000a00 */
[----:B------:R-:W3:Y:S02]  /*0260*/  LDC.64 R14, c[0x0][0x3a8] ;  /* 0x0000ea00ff0e7b82 */ /* 0x000ee40000000a00 */
.L_x_15:
[----:B----4-:R-:W-:-:S04]  /*0270*/  IMAD R19, R10, UR8, R21 ;  /* 0x000000080a137c24 */ /* 0x010fc8000f8e0215 */
[----:B--2---:R-:W-:-:S05]  /*0280*/  IMAD.WIDE R16, R19, 0x4, R12 ;  /* 0x0000000413107825 */ /* 0x004fca00078e020c */
[----:B------:R-:W2:Y:S01]  /*0290*/  LDG.E R4, desc[UR16][R16.64] ;  /* 0x0000001010047981 */ /* 0x000ea2000c1e1900 */
[----:B------:R-:W-:Y:S01]  /*02a0*/  UMOV UR6, 0x9ee75616 ;  /* 0x9ee7561600067882 */ /* 0x000fe20000000000 */
[----:B------:R-:W-:Y:S01]  /*02b0*/  UMOV UR7, 0x3cd203af ;  /* 0x3cd203af00077882 */ /* 0x000fe20000000000 */
[----:B-1----:R-:W1:Y:S01]  /*02c0*/  MUFU.RCP R9, R20 ;  /* 0x0000001400097308 */ /* 0x002e620000001000 */
[----:B------:R-:W-:Y:S01]  /*02d0*/  UMOV UR5, UR7 ;  /* 0x0000000700057c82 */ /* 0x000fe20008000000 */
[----:B------:R-:W-:Y:S01]  /*02e0*/  VIADD R21, R21, 0x4 ;  /* 0x0000000415157836 */ /* 0x000fe20000000000 */
[----:B------:R-:W-:Y:S01]  /*02f0*/  BSSY.RECONVERGENT B3, `(.L_x_7) ;  /* 0x0000014000037945 */ /* 0x000fe20003800200 */
[----:B------:R-:W-:-:S03]  /*0300*/  IMAD.U32 R18, RZ, RZ, UR5 ;  /* 0x00000005ff127e24 */ /* 0x000fc6000f8e00ff */
[----:B------:R-:W-:Y:S01]  /*0310*/  ISETP.NE.AND P3, PT, R21, R11, PT ;  /* 0x0000000b1500720c */ /* 0x000fe20003f65270 */
[----:B--2---:R1:W2:Y:S02]  /*0320*/  F2F.F64.F32 R2, R4 ;  /* 0x0000000400027310 */ /* 0x0042a40000201800 */
[----:B-1----:R-:W-:-:S04]  /*0330*/  FFMA R4, R9, -R20, 1 ;  /* 0x3f80000009047423 */ /* 0x002fc80000000814 */
[----:B------:R-:W-:Y:S01]  /*0340*/  FFMA R4, R9, R4, R9 ;  /* 0x0000000409047223 */ /* 0x000fe20000000009 */
[----:B--2---:R-:W-:Y:S01]  /*0350*/  DSETP.MAX.AND P0, P1, R2, UR6, PT ;  /* 0x0000000602007e2a */ /* 0x004fe2000b90f000 */
[----:B------:R-:W-:-:S05]  /*0360*/  MOV R8, R2 ;  /* 0x0000000200087202 */ /* 0x000fca0000000f00 */
[----:B------:R-:W-:Y:S02]  /*0370*/  FSEL R3, R3, UR5, P0 ;  /* 0x0000000503037c08 */ /* 0x000fe40008000000 */
[----:B------:R-:W-:-:S06]  /*0380*/  SEL R2, R8, UR6, P0 ;  /* 0x0000000608027c07 */ /* 0x000fcc0008000000 */
[----:B------:R-:W-:-:S06]  /*0390*/  @P1 LOP3.LUT R3, R18, 0x80000, RZ, 0xfc, !PT ;  /* 0x0008000012031812 */ /* 0x000fcc00078efcff */
[----:B------:R-:W1:Y:S08]  /*03a0*/  F2F.F32.F64 R3, R2 ;  /* 0x0000000200037310 */ /* 0x000e700000301000 */
[----:B-1----:R-:W1:Y:S01]  /*03b0*/  FCHK P0, R3, R20 ;  /* 0x0000001403007302 */ /* 0x002e620000000000 */
[----:B------:R-:W-:-:S04]  /*03c0*/  FFMA R9, R3, R4, RZ ;  /* 0x0000000403097223 */ /* 0x000fc800000000ff */
[----:B------:R-:W-:-:S04]  /*03d0*/  FFMA R8, R9, -R20, R3 ;  /* 0x8000001409087223 */ /* 0x000fc80000000003 */
[----:B------:R-:W-:Y:S01]  /*03e0*/  FFMA R4, R4, R8, R9 ;  /* 0x0000000804047223 */ /* 0x000fe20000000009 */
[----:B-1----:R-:W-:Y:S06]  /*03f0*/  @!P0 BRA `(.L_x_8) ;  /* 0x00000000000c8947 */ /* 0x002fec0003800000 */
[----:B------:R-:W-:-:S07]  /*0400*/  MOV R4, 0x420 ;  /* 0x0000042000047802 */ /* 0x000fce0000000f00 */
[----:B0--3--:R-:W-:Y:S05]  /*0410*/  CALL.REL.NOINC `($__internal_1_$__cuda_sm3x_div_rn_noftz_f32_slowpath) ;  /* 0x0000002000f87944 */ /* 0x009fea0003c00000 */
[----:B------:R-:W-:-:S07]  /*0420*/  IMAD.MOV.U32 R4, RZ, RZ, R8 ;  /* 0x000000ffff047224 */ /* 0x000fce00078e0008 */
.L_x_8:
[----:B------:R-:W-:Y:S05]  /*0430*/  BSYNC.RECONVERGENT B3 ;  /* 0x0000000000037941 */ /* 0x000fea0003800200 */
.L_x_7:
[----:B------:R-:W-:Y:S01]  /*0440*/  FADD R4, -R4, 1 ;  /* 0x3f80000004047421 */ /* 0x000fe20000000100 */
[----:B------:R-:W-:Y:S02]  /*0450*/  IMAD.MOV.U32 R8, RZ, RZ, RZ ;  /* 0x000000ffff087224 */ /* 0x000fe400078e00ff */
[----:B---3--:R-:W-:Y:S01]  /*0460*/  IMAD.WIDE R18, R19, 0x4, R14 ;  /* 0x0000000413127825 */ /* 0x008fe200078e020e */
[----:B------:R-:W1:Y:S02]  /*0470*/  F2F.F64.F32 R2, R4 ;  /* 0x0000000400027310 */ /* 0x000e640000201800 */
[----:B-1----:R-:W-:Y:S01]  /*0480*/  DSETP.MAX.AND P0, P1, RZ, R2, PT ;  /* 0x00000002ff00722a */ /* 0x002fe2000390f000 */
[----:B------:R-:W-:-:S05]  /*0490*/  MOV R9, R3 ;  /* 0x0000000300097202 */ /* 0x000fca0000000f00 */
[C---:B------:R-:W-:Y:S02]  /*04a0*/  FSEL R23, R8.reuse, R9, P0 ;  /* 0x0000000908177208 */ /* 0x040fe40000000000 */
[----:B------:R-:W-:-:S06]  /*04b0*/  SEL R2, R8, R2, P0 ;  /* 0x0000000208027207 */ /* 0x000fcc0000000000 */
[----:B------:R-:W-:-:S05]  /*04c0*/  @P1 LOP3.LUT R23, R9, 0x80000, RZ, 0xfc, !PT ;  /* 0x0008000009171812 */ /* 0x000fca00078efcff */
[----:B------:R-:W-:-:S06]  /*04d0*/  IMAD.MOV.U32 R3, RZ, RZ, R23 ;  /* 0x000000ffff037224 */ /* 0x000fcc00078e0017 */
[----:B------:R-:W1:Y:S02]  /*04e0*/  F2F.F32.F64 R3, R2 ;  /* 0x0000000200037310 */ /* 0x000e640000301000 */
[----:B-1----:R1:W-:Y:S04]  /*04f0*/  STG.E desc[UR16][R18.64], R3 ;  /* 0x0000000312007986 */ /* 0x0023e8000c101910 */
[----:B------:R-:W2:Y:S01]  /*0500*/  LDG.E R4, desc[UR16][R16.64+0x4] ;  /* 0x0000041010047981 */ /* 0x000ea2000c1e1900 */
[----:B------:R-:W-:Y:S01]  /*0510*/  UMOV UR6, 0x9ee75616 ;  /* 0x9ee7561600067882 */ /* 0x000fe20000000000 */
[----:B------:R-:W-:Y:S01]  /*0520*/  UMOV UR7, 0x3cd203af ;  /* 0x3cd203af00077882 */ /* 0x000fe20000000000 */
[----:B------:R-:W3:Y:S01]  /*0530*/  MUFU.RCP R23, R20 ;  /* 0x0000001400177308 */ /* 0x000ee20000001000 */
[----:B------:R-:W-:Y:S01]  /*0540*/  UMOV UR5, UR7 ;  /* 0x0000000700057c82 */ /* 0x000fe20008000000 */
[----:B------:R-:W-:Y:S01]  /*0550*/  BSSY.RECONVERGENT B3, `(.L_x_9) ;  /* 0x0000014000037945 */ /* 0x000fe20003800200 */
[----:B------:R-:W-:-:S02]  /*0560*/  IMAD.U32 R24, RZ, RZ, UR5 ;  /* 0x00000005ff187e24 */ /* 0x000fc4000f8e00ff */
[----:B---3--:R-:W-:-:S04]  /*0570*/  FFMA R2, R23, -R20, 1 ;  /* 0x3f80000017027423 */ /* 0x008fc80000000814 */
[----:B------:R-:W-:Y:S01]  /*0580*/  FFMA R2, R23, R2, R23 ;  /* 0x0000000217027223 */ /* 0x000fe20000000017 */
[----:B--2---:R-:W2:Y:S02]  /*0590*/  F2F.F64.F32 R8, R4 ;  /* 0x0000000400087310 */ /* 0x004ea40000201800 */
[----:B--2---:R-:W-:Y:S01]  /*05a0*/  DSETP.MAX.AND P0, P1, R8, UR6, PT ;  /* 0x0000000608007e2a */ /* 0x004fe2000b90f000 */
[----:B------:R-:W-:-:S05]  /*05b0*/  IMAD.MOV.U32 R22, RZ, RZ, R8 ;  /* 0x000000ffff167224 */ /* 0x000fca00078e0008 */
[----:B------:R-:W-:Y:S02]  /*05c0*/  SEL R8, R22, UR6, P0 ;  /* 0x0000000616087c07 */ /* 0x000fe40008000000 */
[----:B------:R-:W-:-:S06]  /*05d0*/  FSEL R9, R9, UR5, P0 ;  /* 0x0000000509097c08 */ /* 0x000fcc0008000000 */
[----:B------:R-:W-:-:S04]  /*05e0*/  @P1 LOP3.LUT R9, R24, 0x80000, RZ, 0xfc, !PT ;  /* 0x0008000018091812 */ /* 0x000fc800078efcff */
[----:B------:R-:W2:Y:S08]  /*05f0*/  F2F.F32.F64 R8, R8 ;  /* 0x0000000800087310 */ /* 0x000eb00000301000 */
[----:B--2---:R-:W2:Y:S01]  /*0600*/  FCHK P0, R8, R20 ;  /* 0x0000001408007302 */ /* 0x004ea20000000000 */
[----:B-1----:R-:W-:-:S04]  /*0610*/  FFMA R3, R2, R8, RZ ;  /* 0x0000000802037223 */ /* 0x002fc800000000ff */
[----:B------:R-:W-:-:S04]  /*0620*/  FFMA R4, R3, -R20, R8 ;  /* 0x8000001403047223 */ /* 0x000fc80000000008 */
[----:B------:R-:W-:Y:S01]  /*0630*/  FFMA R2, R2, R4, R3 ;  /* 0x0000000402027223 */ /* 0x000fe20000000003 */
[----:B--2---:R-:W-:Y:S06]  /*0640*/  @!P0 BRA `(.L_x_10) ;  /* 0x0000000000108947 */ /* 0x004fec0003800000 */
[----:B------:R-:W-:Y:S01]  /*0650*/  IMAD.MOV.U32 R3, RZ, RZ, R8 ;  /* 0x000000ffff037224 */ /* 0x000fe200078e0008 */
[----:B------:R-:W-:-:S07]  /*0660*/  MOV R4, 0x680 ;  /* 0x0000068000047802 */ /* 0x000fce0000000f00 */
[----:B0-----:R-:W-:Y:S05]  /*0670*/  CALL.REL.NOINC `($__internal_1_$__cuda_sm3x_div_rn_noftz_f32_slowpath) ;  /* 0x0000002000607944 */ /* 0x001fea0003c00000 */
[----:B------:R-:W-:-:S07]  /*0680*/  MOV R2, R8 ;  /* 0x0000000800027202 */ /* 0x000fce0000000f00 */
.L_x_10:
[----:B------:R-:W-:Y:S05]  /*0690*/  BSYNC.RECONVERGENT B3 ;  /* 0x0000000000037941 */ /* 0x000fea0003800200 */
.L_x_9:
[----:B------:R-:W-:Y:S01]  /*06a0*/  FADD R4, -R2, 1 ;  /* 0x3f80000002047421 */ /* 0x000fe20000000100 */
[----:B------:R-:W-:-:S03]  /*06b0*/  IMAD.MOV.U32 R8, RZ, RZ, RZ ;  /* 0x000000ffff087224 */ /* 0x000fc600078e00ff */
[----:B------:R-:W1:Y:S02]  /*06c0*/  F2F.F64.F32 R2, R4 ;  /* 0x0000000400027310 */ /* 0x000e640000201800 */
[----:B-1----:R-:W-:Y:S01]  /*06d0*/  DSETP.MAX.AND P0, P1, RZ, R2, PT ;  /* 0x00000002ff00722a */ /* 0x002fe2000390f000 */
[----:B------:R-:W-:-:S05]  /*06e0*/  IMAD.MOV.U32 R9, RZ, RZ, R3 ;  /* 0x000000ffff097224 */ /* 0x000fca00078e0003 */
        /* <DEDUP_REMOVED lines=12> */
[----:B------:R-:W-:Y:S01]  /*07b0*/  MOV R24, UR5 ;  /* 0x0000000500187c02 */ /* 0x000fe20008000f00 */
        /* <DEDUP_REMOVED lines=17> */
[----:B------:R-:W-:-:S07]  /*08d0*/  IMAD.MOV.U32 R2, RZ, RZ, R8 ;  /* 0x000000ffff027224 */ /* 0x000fce00078e0008 */
.L_x_12:
[----:B------:R-:W-:Y:S05]  /*08e0*/  BSYNC.RECONVERGENT B3 ;  /* 0x0000000000037941 */ /* 0x000fea0003800200 */
.L_x_11:
[----:B------:R-:W-:Y:S01]  /*08f0*/  FADD R4, -R2, 1 ;  /* 0x3f80000002047421 */ /* 0x000fe20000000100 */
[----:B------:R-:W-:-:S03]  /*0900*/  IMAD.MOV.U32 R8, RZ, RZ, RZ ;  /* 0x000000ffff087224 */ /* 0x000fc600078e00ff */
[----:B------:R-:W1:Y:S02]  /*0910*/  F2F.F64.F32 R2, R4 ;  /* 0x0000000400027310 */ /* 0x000e640000201800 */
[----:B-1----:R-:W-:Y:S01]  /*0920*/  DSETP.MAX.AND P0, P1, RZ, R2, PT ;  /* 0x00000002ff00722a */ /* 0x002fe2000390f000 */
[----:B------:R-:W-:-:S05]  /*0930*/  IMAD.MOV.U32 R9, RZ, RZ, R3 ;  /* 0x000000ffff097224 */ /* 0x000fca00078e0003 */
[C---:B------:R-:W-:Y:S02]  /*0940*/  FSEL R23, R8.reuse, R9, P0 ;  /* 0x0000000908177208 */ /* 0x040fe40000000000 */
[----:B------:R-:W-:-:S06]  /*0950*/  SEL R2, R8, R2, P0 ;  /* 0x0000000208027207 */ /* 0x000fcc0000000000 */
[----:B------:R-:W-:-:S04]  /*0960*/  @P1 LOP3.LUT R23, R9, 0x80000, RZ, 0xfc, !PT ;  /* 0x0008000009171812 */ /* 0x000fc800078efcff */
[----:B------:R-:W-:-:S06]  /*0970*/  MOV R3, R23 ;  /* 0x0000001700037202 */ /* 0x000fcc0000000f00 */
        /* <DEDUP_REMOVED lines=27> */
.L_x_14:
[----:B------:R-:W-:Y:S05]  /*0b30*/  BSYNC.RECONVERGENT B3 ;  /* 0x0000000000037941 */ /* 0x000fea0003800200 */
.L_x_13:
[----:B------:R-:W-:Y:S01]  /*0b40*/  FADD R4, -R2, 1 ;  /* 0x3f80000002047421 */ /* 0x000fe20000000100 */
[----:B------:R-:W-:-:S03]  /*0b50*/  MOV R8, RZ ;  /* 0x000000ff00087202 */ /* 0x000fc60000000f00 */
        /* <DEDUP_REMOVED lines=8> */
[----:B-1----:R4:W-:Y:S01]  /*0be0*/  STG.E desc[UR16][R18.64+0xc], R3 ;  /* 0x00000c0312007986 */ /* 0x0029e2000c101910 */
[----:B------:R-:W-:Y:S05]  /*0bf0*/  @P3 BRA `(.L_x_15) ;  /* 0xfffffff4009c3947 */ /* 0x000fea000383ffff */
.L_x_6:
[----:B------:R-:W-:Y:S05]  /*0c00*/  BSYNC.RECONVERGENT B2 ;  /* 0x0000000000027941 */ /* 0x000fea0003800200 */
.L_x_5:
[----:B------:R-:W-:-:S13]  /*0c10*/  ISETP.NE.AND P0, PT, R7, RZ, PT ;  /* 0x000000ff0700720c */ /* 0x000fda0003f05270 */
[----:B------:R-:W-:Y:S05]  /*0c20*/  @!P0 BRA `(.L_x_4) ;  /* 0x0000000400f88947 */ /* 0x000fea0003800000 */
[----:B----4-:R-:W1:Y:S01]  /*0c30*/  LDC.64 R2, c[0x0][0x3a0] ;  /* 0x0000e800ff027b82 */ /* 0x010e620000000a00 */
[----:B------:R-:W2:Y:S07]  /*0c40*/  LDCU UR5, c[0x0][0x388] ;  /* 0x00007100ff0577ac */ /* 0x000eae0008000800 */
[----:B------:R-:W3:Y:S01]  /*0c50*/  LDC R13, c[0x0][0x390] ;  /* 0x0000e400ff0d7b82 */ /* 0x000ee20000000800 */
[----:B--2---:R-:W-:-:S04]  /*0c60*/  IMAD R12, R10, UR5, R11 ;  /* 0x000000050a0c7c24 */ /* 0x004fc8000f8e020b */
[----:B-1----:R-:W-:-:S05]  /*0c70*/  IMAD.WIDE R10, R12, 0x4, R2 ;  /* 0x000000040c0a7825 */ /* 0x002fca00078e0202 */
[----:B------:R-:W2:Y:S01]  /*0c80*/  LDG.E R2, desc[UR16][R10.64] ;  /* 0x000000100a027981 */ /* 0x000ea2000c1e1900 */
[----:B------:R-:W-:Y:S01]  /*0c90*/  UMOV UR6, 0x9ee75616 ;  /* 0x9ee7561600067882 */ /* 0x000fe20000000000 */
[----:B------:R-:W-:Y:S01]  /*0ca0*/  UMOV UR7, 0x3cd203af ;  /* 0x3cd203af00077882 */ /* 0x000fe20000000000 */
[----:B---3--:R-:W1:Y:S01]  /*0cb0*/  MUFU.RCP R4, R13 ;  /* 0x0000000d00047308 */ /* 0x008e620000001000 */
[----:B------:R-:W-:Y:S01]  /*0cc0*/  UMOV UR5, UR7 ;  /* 0x0000000700057c82 */ /* 0x000fe20008000000 */
[----:B------:R-:W-:Y:S01]  /*0cd0*/  BSSY.RECONVERGENT B2, `(.L_x_16) ;  /* 0x0000014000027945 */ /* 0x000fe20003800200 */
[----:B------:R-:W-:-:S05]  /*0ce0*/  IMAD.U32 R14, RZ, RZ, UR5 ;  /* 0x00000005ff0e7e24 */ /* 0x000fca000f8e00ff */
[----:B--2---:R-:W2:Y:S02]  /*0cf0*/  F2F.F64.F32 R2, R2 ;  /* 0x0000000200027310 */ /* 0x004ea40000201800 */
[----:B--2---:R-:W-:Y:S01]  /*0d00*/  DSETP.MAX.AND P0, P1, R2, UR6, PT ;  /* 0x0000000602007e2a */ /* 0x004fe2000b90f000 */
[----:B------:R-:W-:-:S05]  /*0d10*/  IMAD.MOV.U32 R8, RZ, RZ, R2 ;  /* 0x000000ffff087224 */ /* 0x000fca00078e0002 */
[----:B------:R-:W-:Y:S02]  /*0d20*/  SEL R8, R8, UR6, P0 ;  /* 0x0000000608087c07 */ /* 0x000fe40008000000 */
[----:B------:R-:W-:Y:S01]  /*0d30*/  FSEL R9, R3, UR5, P0 ;  /* 0x0000000503097c08 */ /* 0x000fe20008000000 */
[----:B-1----:R-:W-:-:S04]  /*0d40*/  FFMA R3, R4, -R13, 1 ;  /* 0x3f80000004037423 */ /* 0x002fc8000000080d */
[----:B------:R-:W-:Y:S01]  /*0d50*/  FFMA R2, R4, R3, R4 ;  /* 0x0000000304027223 */ /* 0x000fe20000000004 */
[----:B------:R-:W-:-:S04]  /*0d60*/  @P1 LOP3.LUT R9, R14, 0x80000, RZ, 0xfc, !PT ;  /* 0x000800000e091812 */ /* 0x000fc800078efcff */
[----:B------:R-:W1:Y:S08]  /*0d70*/  F2F.F32.F64 R8, R8 ;  /* 0x0000000800087310 */ /* 0x000e700000301000 */
[----:B-1----:R-:W1:Y:S01]  /*0d80*/  FCHK P0, R8, R13 ;  /* 0x0000000d08007302 */ /* 0x002e620000000000 */
[----:B------:R-:W-:-:S04]  /*0d90*/  FFMA R3, R2, R8, RZ ;  /* 0x0000000802037223 */ /* 0x000fc800000000ff */
[----:B------:R-:W-:-:S04]  /*0da0*/  FFMA R4, R3, -R13, R8 ;  /* 0x8000000d03047223 */ /* 0x000fc80000000008 */
[----:B------:R-:W-:Y:S01]  /*0db0*/  FFMA R2, R2, R4, R3 ;  /* 0x0000000402027223 */ /* 0x000fe20000000003 */
[----:B-1----:R-:W-:Y:S06]  /*0dc0*/  @!P0 BRA `(.L_x_17) ;  /* 0x0000000000108947 */ /* 0x002fec0003800000 */
[----:B------:R-:W-:Y:S02]  /*0dd0*/  MOV R3, R8 ;  /* 0x0000000800037202 */ /* 0x000fe40000000f00 */
[----:B------:R-:W-:-:S07]  /*0de0*/  MOV R4, 0xe00 ;  /* 0x00000e0000047802 */ /* 0x000fce0000000f00 */
[----:B0-----:R-:W-:Y:S05]  /*0df0*/  CALL.REL.NOINC `($__internal_1_$__cuda_sm3x_div_rn_noftz_f32_slowpath) ;  /* 0x0000001800807944 */ /* 0x001fea0003c00000 */
[----:B------:R-:W-:-:S07]  /*0e00*/  IMAD.MOV.U32 R2, RZ, RZ, R8 ;  /* 0x000000ffff027224 */ /* 0x000fce00078e0008 */
.L_x_17:
[----:B------:R-:W-:Y:S05]  /*0e10*/  BSYNC.RECONVERGENT B2 ;  /* 0x0000000000027941 */ /* 0x000fea0003800200 */
.L_x_16:
[----:B------:R-:W-:Y:S01]  /*0e20*/  FADD R4, -R2, 1 ;  /* 0x3f80000002047421 */ /* 0x000fe20000000100 */
[----:B------:R-:W-:Y:S01]  /*0e30*/  IMAD.MOV.U32 R13, RZ, RZ, RZ ;  /* 0x000000ffff0d7224 */ /* 0x000fe200078e00ff */
[----:B------:R-:W1:Y:S02]  /*0e40*/  LDC.64 R2, c[0x0][0x3a8] ;  /* 0x0000ea00ff027b82 */ /* 0x000e640000000a00 */
[----:B------:R-:W2:Y:S02]  /*0e50*/  F2F.F64.F32 R8, R4 ;  /* 0x0000000400087310 */ /* 0x000ea40000201800 */
[----:B--2---:R-:W-:Y:S01]  /*0e60*/  DSETP.MAX.AND P0, P1, RZ, R8, PT ;  /* 0x00000008ff00722a */ /* 0x004fe2000390f000 */
[----:B------:R-:W-:-:S05]  /*0e70*/  IMAD.MOV.U32 R14, RZ, RZ, R9 ;  /* 0x000000ffff0e7224 */ /* 0x000fca00078e0009 */
[----:B------:R-:W-:Y:S01]  /*0e80*/  FSEL R15, R13, R14, P0 ;  /* 0x0000000e0d0f7208 */ /* 0x000fe20000000000 */
[----:B------:R-:W-:Y:S01]  /*0e90*/  IMAD.MOV.U32 R13, RZ, RZ, R8 ;  /* 0x000000ffff0d7224 */ /* 0x000fe200078e0008 */
[----:B------:R-:W-:-:S04]  /*0ea0*/  MOV R8, RZ ;  /* 0x000000ff00087202 */ /* 0x000fc80000000f00 */
[----:B------:R-:W-:Y:S01]  /*0eb0*/  SEL R8, R8, R13, P0 ;  /* 0x0000000d08087207 */ /* 0x000fe20000000000 */
[----:B-1----:R-:W-:Y:S01]  /*0ec0*/  IMAD.WIDE R12, R12, 0x4, R2 ;  /* 0x000000040c0c7825 */ /* 0x002fe200078e0202 */
[----:B------:R-:W-:Y:S02]  /*0ed0*/  @P1 LOP3.LUT R15, R14, 0x80000, RZ, 0xfc, !PT ;  /* 0x000800000e0f1812 */ /* 0x000fe400078efcff */
[----:B------:R-:W-:-:S03]  /*0ee0*/  ISETP.NE.AND P0, PT, R7, 0x1, PT ;  /* 0x000000010700780c */ /* 0x000fc60003f05270 */
[----:B------:R-:W-:-:S06]  /*0ef0*/  IMAD.MOV.U32 R9, RZ, RZ, R15 ;  /* 0x000000ffff097224 */ /* 0x000fcc00078e000f */
[----:B------:R-:W1:Y:S02]  /*0f00*/  F2F.F32.F64 R9, R8 ;  /* 0x0000000800097310 */ /* 0x000e640000301000 */
[----:B-1----:R1:W-:Y:S02]  /*0f10*/  STG.E desc[UR16][R12.64], R9 ;  /* 0x000000090c007986 */ /* 0x0023e4000c101910 */
[----:B------:R-:W-:Y:S05]  /*0f20*/  @!P0 BRA `(.L_x_4) ;  /* 0x0000000400388947 */ /* 0x000fea0003800000 */
[----:B------:R-:W2:Y:S01]  /*0f30*/  LDG.E R2, desc[UR16][R10.64+0x4] ;  /* 0x000004100a027981 */ /* 0x000ea2000c1e1900 */
[----:B------:R-:W3:Y:S01]  /*0f40*/  LDC R15, c[0x0][0x390] ;  /* 0x0000e400ff0f7b82 */ /* 0x000ee20000000800 */
[----:B------:R-:W-:Y:S01]  /*0f50*/  UMOV UR6, 0x9ee75616 ;  /* 0x9ee7561600067882 */ /* 0x000fe20000000000 */
[----:B------:R-:W-:Y:S01]  /*0f60*/  UMOV UR7, 0x3cd203af ;  /* 0x3cd203af00077882 */ /* 0x000fe20000000000 */
[----:B------:R-:W-:Y:S01]  /*0f70*/  BSSY.RECONVERGENT B2, `(.L_x_18) ;  /* 0x0000016000027945 */ /* 0x000fe20003800200 */
[----:B------:R-:W-:Y:S02]  /*0f80*/  UMOV UR5, UR7 ;  /* 0x0000000700057c82 */ /* 0x000fe40008000000 */
[----:B------:R-:W-:Y:S01]  /*0f90*/  IMAD.U32 R14, RZ, RZ, UR5 ;  /* 0x00000005ff0e7e24 */ /* 0x000fe2000f8e00ff */
[----:B---3--:R-:W3:Y:S08]  /*0fa0*/  MUFU.RCP R4, R15 ;  /* 0x0000000f00047308 */ /* 0x008ef00000001000 */
[----:B--2---:R-:W2:Y:S02]  /*0fb0*/  F2F.F64.F32 R2, R2 ;  /* 0x0000000200027310 */ /* 0x004ea40000201800 */
[----:B--2---:R-:W-:Y:S01]  /*0fc0*/  DSETP.MAX.AND P0, P1, R2, UR6, PT ;  /* 0x0000000602007e2a */ /* 0x004fe2000b90f000 */
[----:B------:R-:W-:-:S05]  /*0fd0*/  IMAD.MOV.U32 R8, RZ, RZ, R2 ;  /* 0x000000ffff087224 */ /* 0x000fca00078e0002 */
[----:B------:R-:W-:Y:S02]  /*0fe0*/  SEL R8, R8, UR6, P0 ;  /* 0x0000000608087c07 */ /* 0x000fe40008000000 */
[----:B-1----:R-:W-:Y:S01]  /*0ff0*/  FSEL R9, R3, UR5, P0 ;  /* 0x0000000503097c08 */ /* 0x002fe20008000000 */
[----:B---3--:R-:W-:-:S04]  /*1000*/  FFMA R3, R4, -R15, 1 ;  /* 0x3f80000004037423 */ /* 0x008fc8000000080f */
        /* <DEDUP_REMOVED lines=8> */
[----:B------:R-:W-:Y:S01]  /*1090*/  IMAD.MOV.U32 R3, RZ, RZ, R8 ;  /* 0x000000ffff037224 */ /* 0x000fe200078e0008 */
[----:B------:R-:W-:-:S07]  /*10a0*/  MOV R4, 0x10c0 ;  /* 0x000010c000047802 */ /* 0x000fce0000000f00 */
[----:B0-----:R-:W-:Y:S05]  /*10b0*/  CALL.REL.NOINC `($__internal_1_$__cuda_sm3x_div_rn_noftz_f32_slowpath) ;  /* 0x0000001400d07944 */ /* 0x001fea0003c00000 */
[----:B------:R-:W-:-:S07]  /*10c0*/  MOV R2, R8 ;  /* 0x0000000800027202 */ /* 0x000fce0000000f00 */
.L_x_19:
[----:B------:R-:W-:Y:S05]  /*10d0*/  BSYNC.RECONVERGENT B2 ;  /* 0x0000000000027941 */ /* 0x000fea0003800200 */
.L_x_18:
[----:B------:R-:W-:Y:S01]  /*10e0*/  FADD R4, -R2, 1 ;  /* 0x3f80000002047421 */ /* 0x000fe20000000100 */
[----:B------:R-:W-:-:S03]  /*10f0*/  IMAD.MOV.U32 R8, RZ, RZ, RZ ;  /* 0x000000ffff087224 */ /* 0x000fc600078e00ff */
[----:B------:R-:W1:Y:S02]  /*1100*/  F2F.F64.F32 R2, R4 ;  /* 0x0000000400027310 */ /* 0x000e640000201800 */
[----:B-1----:R-:W-:Y:S01]  /*1110*/  DSETP.MAX.AND P0, P1, RZ, R2, PT ;  /* 0x00000002ff00722a */ /* 0x002fe2000390f000 */
[----:B------:R-:W-:-:S05]  /*1120*/  IMAD.MOV.U32 R9, RZ, RZ, R3 ;  /* 0x000000ffff097224 */ /* 0x000fca00078e0003 */
[C---:B------:R-:W-:Y:S02]  /*1130*/  FSEL R15, R8.reuse, R9, P0 ;  /* 0x00000009080f7208 */ /* 0x040fe40000000000 */
[----:B------:R-:W-:Y:S02]  /*1140*/  SEL R2, R8, R2, P0 ;  /* 0x0000000208027207 */ /* 0x000fe40000000000 */
[----:B------:R-:W-:-:S04]  /*1150*/  ISETP.NE.AND P0, PT, R7, 0x2, PT ;  /* 0x000000020700780c */ /* 0x000fc80003f05270 */
[----:B------:R-:W-:-:S05]  /*1160*/  @P1 LOP3.LUT R15, R9, 0x80000, RZ, 0xfc, !PT ;  /* 0x00080000090f1812 */ /* 0x000fca00078efcff */
[----:B------:R-:W-:-:S06]  /*1170*/  IMAD.MOV.U32 R3, RZ, RZ, R15 ;  /* 0x000000ffff037224 */ /* 0x000fcc00078e000f */
[----:B------:R-:W1:Y:S02]  /*1180*/  F2F.F32.F64 R3, R2 ;  /* 0x0000000200037310 */ /* 0x000e640000301000 */
[----:B-1----:R2:W-:Y:S01]  /*1190*/  STG.E desc[UR16][R12.64+0x4], R3 ;  /* 0x000004030c007986 */ /* 0x0025e2000c101910 */
[----:B------:R-:W-:Y:S05]  /*11a0*/  @!P0 BRA `(.L_x_4) ;  /* 0x0000000000988947 */ /* 0x000fea0003800000 */
[----:B------:R-:W2:Y:S01]  /*11b0*/  LDG.E R2, desc[UR16][R10.64+0x8] ;  /* 0x000008100a027981 */ /* 0x000ea2000c1e1900 */
[----:B------:R-:W1:Y:S01]  /*11c0*/  LDC R7, c[0x0][0x390] ;  /* 0x0000e400ff077b82 */ /* 0x000e620000000800 */
[----:B------:R-:W-:Y:S01]  /*11d0*/  UMOV UR6, 0x9ee75616 ;  /* 0x9ee7561600067882 */ /* 0x000fe20000000000 */
[----:B------:R-:W-:Y:S01]  /*11e0*/  UMOV UR7, 0x3cd203af ;  /* 0x3cd203af00077882 */ /* 0x000fe20000000000 */
[----:B------:R-:W-:Y:S01]  /*11f0*/  BSSY.RECONVERGENT B2, `(.L_x_20) ;  /* 0x0000016000027945 */ /* 0x000fe20003800200 */
[----:B------:R-:W-:Y:S02]  /*1200*/  UMOV UR5, UR7 ;  /* 0x0000000700057c82 */ /* 0x000fe40008000000 */
[----:B------:R-:W-:Y:S01]  /*1210*/  MOV R14, UR5 ;  /* 0x00000005000e7c02 */ /* 0x000fe20008000f00 */
[----:B-1----:R-:W1:Y:S08]  /*1220*/  MUFU.RCP R4, R7 ;  /* 0x0000000700047308 */ /* 0x002e700000001000 */
        /* <DEDUP_REMOVED lines=17> */
[----:B------:R-:W-:-:S07]  /*1340*/  IMAD.MOV.U32 R2, RZ, RZ, R8 ;  /* 0x000000ffff027224 */ /* 0x000fce00078e0008 */
.L_x_21:
[----:B------:R-:W-:Y:S05]  /*1350*/  BSYNC.RECONVERGENT B2 ;  /* 0x0000000000027941 */ /* 0x000fea0003800200 */
.L_x_20:
[----:B0-----:R-:W-:Y:S01]  /*1360*/  FADD R0, -R2, 1 ;  /* 0x3f80000002007421 */ /* 0x001fe20000000100 */
[----:B------:R-:W-:-:S03]  /*1370*/  IMAD.MOV.U32 R4, RZ, RZ, RZ ;  /* 0x000000ffff047224 */ /* 0x000fc600078e00ff */
[----:B------:R-:W0:Y:S02]  /*1380*/  F2F.F64.F32 R2, R0 ;  /* 0x0000000000027310 */ /* 0x000e240000201800 */
[----:B0-----:R-:W-:Y:S01]  /*1390*/  DSETP.MAX.AND P0, P1, RZ, R2, PT ;  /* 0x00000002ff00722a */ /* 0x001fe2000390f000 */
[----:B------:R-:W-:-:S05]  /*13a0*/  IMAD.MOV.U32 R7, RZ, RZ, R3 ;  /* 0x000000ffff077224 */ /* 0x000fca00078e0003 */
[C---:B------:R-:W-:Y:S02]  /*13b0*/  FSEL R9, R4.reuse, R7, P0 ;  /* 0x0000000704097208 */ /* 0x040fe40000000000 */
[----:B------:R-:W-:-:S06]  /*13c0*/  SEL R2, R4, R2, P0 ;  /* 0x0000000204027207 */ /* 0x000fcc0000000000 */
[----:B------:R-:W-:-:S04]  /*13d0*/  @P1 LOP3.LUT R9, R7, 0x80000, RZ, 0xfc, !PT ;  /* 0x0008000007091812 */ /* 0x000fc800078efcff */
[----:B------:R-:W-:-:S06]  /*13e0*/  MOV R3, R9 ;  /* 0x0000000900037202 */ /* 0x000fcc0000000f00 */
[----:B------:R-:W0:Y:S02]  /*13f0*/  F2F.F32.F64 R3, R2 ;  /* 0x0000000200037310 */ /* 0x000e240000301000 */
[----:B0-----:R3:W-:Y:S02]  /*1400*/  STG.E desc[UR16][R12.64+0x8], R3 ;  /* 0x000008030c007986 */ /* 0x0017e4000c101910 */
.L_x_4:
[----:B------:R-:W-:Y:S05]  /*1410*/  BSYNC.RECONVERGENT B1 ;  /* 0x0000000000017941 */ /* 0x000fea0003800200 */
.L_x_3:
[----:B------:R-:W-:Y:S05]  /*1420*/  @!P2 BRA `(.L_x_22) ;  /* 0xffffffec003ca947 */ /* 0x000fea000383ffff */
.L_x_2:
[----:B------:R-:W-:Y:S05]  /*1430*/  BSYNC.RECONVERGENT B0 ;  /* 0x0000000000007941 */ /* 0x000fea0003800200 */
.L_x_1:
[----:B------:R-:W5:Y:S01]  /*1440*/  LDCU UR5, c[0x0][0x380] ;  /* 0x00007000ff0577ac */ /* 0x000f620008000800 */
[----:B------:R-:W-:-:S04]  /*1450*/  UIADD3 UR4, UPT, UPT, UR19, UR4, URZ ;  /* 0x0000000413047290 */ /* 0x000fc8000fffe0ff */
[----:B-----5:R-:W-:-:S09]  /*1460*/  UISETP.GE.AND UP0, UPT, UR4, UR5, UPT ;  /* 0x000000050400728c */ /* 0x020fd2000bf06270 */
[----:B------:R-:W-:Y:S05]  /*1470*/  BRA.U !UP0, `(.L_x_23) ;  /* 0xffffffed08107547 */ /* 0x000fea000b83ffff */
[----:B------:R-:W-:Y:S05]  /*1480*/  EXIT ;  /* 0x000000000000794d */ /* 0x000fea0003800000 */
.L_x_0:
[----:B------:R-:W0:Y:S02]  /*1490*/  LDCU.128 UR12, c[0x0][0x3a0] ;  /* 0x00007400ff0c77ac */ /* 0x000e240008000c00 */
[----:B0-----:R-:W-:Y:S02]  /*14a0*/  UIADD3 UR9, UP0, UPT, UR12, 0x8, URZ ;  /* 0x000000080c097890 */ /* 0x001fe4000ff1e0ff */
[----:B------:R-:W-:Y:S02]  /*14b0*/  UIADD3 UR5, UP1, UPT, UR14, 0x8, URZ ;  /* 0x000000080e057890 */ /* 0x000fe4000ff3e0ff */
[----:B------:R-:W-:Y:S02]  /*14c0*/  UIADD3.X UR10, UPT, UPT, URZ, UR13, URZ, UP0, !UPT ;  /* 0x0000000dff0a7290 */ /* 0x000fe400087fe4ff */
[----:B------:R-:W-:-:S12]  /*14d0*/  UIADD3.X UR8, UPT, UPT, URZ, UR15, URZ, UP1, !UPT ;  /* 0x0000000fff087290 */ /* 0x000fd80008ffe4ff */
.L_x_53:
[----:B-1----:R-:W1:Y:S01]  /*14e0*/  LDCU UR6, c[0x0][0x384] ;  /* 0x00007080ff0677ac */ /* 0x002e620008000800 */
[----:B------:R-:W-:Y:S01]  /*14f0*/  BSSY.RECONVERGENT B0, `(.L_x_24) ;  /* 0x00000f7000007945 */ /* 0x000fe20003800200 */
[----:B-1----:R-:W-:-:S13]  /*1500*/  ISETP.GE.AND P0, PT, R5, UR6, PT ;  /* 0x0000000605007c0c */ /* 0x002fda000bf06270 */
[----:B0-2---:R-:W-:Y:S05]  /*1510*/  @P0 BRA `(.L_x_25) ;  /* 0x0000000c00d00947 */ /* 0x005fea0003800000 */
[----:B------:R-:W-:-:S07]  /*1520*/  IMAD.MOV.U32 R3, RZ, RZ, R5 ;  /* 0x000000ffff037224 */ /* 0x000fce00078e0005 */
.L_x_52:
[----:B0-----:R-:W0:Y:S08]  /*1530*/  LDC R0, c[0x0][0x384] ;  /* 0x0000e100ff007b82 */ /* 0x001e300000000800 */
[----:B-12---:R-:W1:Y:S01]  /*1540*/  LDC.64 R6, c[0x0][0x398] ;  /* 0x0000e600ff067b82 */ /* 0x006e620000000a00 */
[----:B0-----:R-:W-:-:S04]  /*1550*/  IMAD R11, R0, UR4, R3 ;  /* 0x00000004000b7c24 */ /* 0x001fc8000f8e0203 */
[----:B-1----:R-:W-:-:S06]  /*1560*/  IMAD.WIDE R6, R11, 0x4, R6 ;  /* 0x000000040b067825 */ /* 0x002fcc00078e0206 */
[----:B------:R-:W2:Y:S01]  /*1570*/  LDG.E R6, desc[UR16][R6.64] ;  /* 0x0000001006067981 */ /* 0x000ea2000c1e1900 */
[----:B------:R-:W-:Y:S01]  /*1580*/  VIADD R3, R3, UR18 ;  /* 0x0000001203037c36 */ /* 0x000fe20008000000 */
[----:B------:R-:W-:Y:S04]  /*1590*/  BSSY.RECONVERGENT B1, `(.L_x_26) ;  /* 0x00000eb000017945 */ /* 0x000fe80003800200 */
[----:B------:R-:W-:Y:S02]  /*15a0*/  ISETP.GE.AND P3, PT, R3, R0, PT ;  /* 0x000000000300720c */ /* 0x000fe40003f66270 */
[----:B--2---:R-:W-:-:S13]  /*15b0*/  ISETP.GT.AND P0, PT, R6, RZ, PT ;  /* 0x000000ff0600720c */ /* 0x004fda0003f04270 */
[----:B------:R-:W-:Y:S05]  /*15c0*/  @!P0 BRA `(.L_x_27) ;  /* 0x0000000c009c8947 */ /* 0x000fea0003800000 */
[----:B------:R-:W0:Y:S01]  /*15d0*/  LDCU UR6, c[0x0][0x388] ;  /* 0x00007100ff0677ac */ /* 0x000e220008000800 */
[C---:B------:R-:W-:Y:S01]  /*15e0*/  ISETP.GE.U32.AND P0, PT, R6.reuse, 0x4, PT ;  /* 0x000000040600780c */ /* 0x040fe20003f06070 */
[----:B------:R-:W-:Y:S01]  /*15f0*/  BSSY.RECONVERGENT B2, `(.L_x_28) ;  /* 0x0000082000027945 */ /* 0x000fe20003800200 */
[----:B------:R-:W-:Y:S01]  /*1600*/  LOP3.LUT R16, R6, 0x3, RZ, 0xc0, !PT ;  /* 0x0000000306107812 */ /* 0x000fe200078ec0ff */
[----:B------:R-:W-:Y:S02]  /*1610*/  IMAD.MOV.U32 R4, RZ, RZ, RZ ;  /* 0x000000ffff047224 */ /* 0x000fe400078e00ff */
[----:B0-----:R-:W-:-:S08]  /*1620*/  IMAD R11, R11, UR6, RZ ;  /* 0x000000060b0b7c24 */ /* 0x001fd0000f8e02ff */
[----:B------:R-:W-:Y:S05]  /*1630*/  @!P0 BRA `(.L_x_29) ;  /* 0x0000000400f48947 */ /* 0x000fea0003800000 */
[----:B------:R-:W-:Y:S01]  /*1640*/  LOP3.LUT R4, R6, 0x7ffffffc, RZ, 0xc0, !PT ;  /* 0x7ffffffc06047812 */ /* 0x000fe200078ec0ff */
[----:B------:R-:W-:-:S03]  /*1650*/  IMAD.MOV.U32 R10, RZ, RZ, R11 ;  /* 0x000000ffff0a7224 */ /* 0x000fc600078e000b */
[----:B------:R-:W-:-:S07]  /*1660*/  IADD3 R12, PT, PT, -R4, RZ, RZ ;  /* 0x000000ff040c7210 */ /* 0x000fce0007ffe1ff */
.L_x_42:
[----:B------:R-:W-:Y:S02]  /*1670*/  IMAD.U32 R6, RZ, RZ, UR9 ;  /* 0x00000009ff067e24 */ /* 0x000fe4000f8e00ff */
[----:B0-----:R-:W-:Y:S02]  /*1680*/  IMAD.U32 R7, RZ, RZ, UR10 ;  /* 0x0000000aff077e24 */ /* 0x001fe4000f8e00ff */
[----:B------:R-:W-:-:S05]  /*1690*/  IMAD.WIDE R6, R10, 0x4, R6 ;  /* 0x000000040a067825 */ /* 0x000fca00078e0206 */
[----:B------:R-:W2:Y:S01]  /*16a0*/  LDG.E R8, desc[UR16][R6.64+-0x8] ;  /* 0xfffff81006087981 */ /* 0x000ea2000c1e1900 */
[----:B------:R-:W-:Y:S01]  /*16b0*/  UMOV UR6, 0x9ee75616 ;  /* 0x9ee7561600067882 */ /* 0x000fe20000000000 */
[----:B------:R-:W-:Y:S01]  /*16c0*/  UMOV UR7, 0x3cd203af ;  /* 0x3cd203af00077882 */ /* 0x000fe20000000000 */
[----:B------:R-:W-:Y:S01]  /*16d0*/  VIADD R12, R12, 0x4 ;  /* 0x000000040c0c7836 */ /* 0x000fe20000000000 */
[----:B------:R-:W-:Y:S01]  /*16e0*/  UMOV UR11, UR7 ;  /* 0x00000007000b7c82 */ /* 0x000fe20008000000 */
[----:B------:R-:W-:Y:S01]  /*16f0*/  BSSY.RECONVERGENT B3, `(.L_x_30) ;  /* 0x0000019000037945 */ /* 0x000fe20003800200 */
[----:B------:R-:W-:Y:S02]  /*1700*/  IMAD.U32 R2, RZ, RZ, UR11 ;  /* 0x0000000bff027e24 */ /* 0x000fe4000f8e00ff */
[----:B------:R-:W-:Y:S01]  /*1710*/  ISETP.NE.AND P4, PT, R12, RZ, PT ;  /* 0x000000ff0c00720c */ /* 0x000fe20003f85270 */
[----:B--2---:R-:W0:Y:S02]  /*1720*/  F2F.F64.F32 R8, R8 ;  /* 0x0000000800087310 */ /* 0x004e240000201800 */
[----:B0-----:R-:W-:Y:S01]  /*1730*/  DSETP.MAX.AND P0, P1, R8, UR6, PT ;  /* 0x0000000608007e2a */ /* 0x001fe2000b90f000 */
[----:B------:R-:W-:-:S02]  /*1740*/  IMAD.MOV.U32 R0, RZ, RZ, R9 ;  /* 0x000000ffff007224 */ /* 0x000fc400078e0009 */
[----:B------:R-:W-:-:S03]  /*1750*/  IMAD.U32 R9, RZ, RZ, UR8 ;  /* 0x00000008ff097e24 */ /* 0x000fc6000f8e00ff */
[----:B------:R-:W-:Y:S01]  /*1760*/  SEL R14, R8, UR6, P0 ;  /* 0x00000006080e7c07 */ /* 0x000fe20008000000 */
[----:B------:R-:W-:Y:S01]  /*1770*/  IMAD.U32 R8, RZ, RZ, UR5 ;  /* 0x00000005ff087e24 */ /* 0x000fe2000f8e00ff */
[----:B------:R-:W-:-:S03]  /*1780*/  FSEL R15, R0, UR11, P0 ;  /* 0x0000000b000f7c08 */ /* 0x000fc60008000000 */
[----:B------:R-:W-:-:S03]  /*1790*/  IMAD.WIDE R8, R10, 0x4, R8 ;  /* 0x000000040a087825 */ /* 0x000fc600078e0208 */
[----:B------:R-:W-:-:S04]  /*17a0*/  @P1 LOP3.LUT R15, R2, 0x80000, RZ, 0xfc, !PT ;  /* 0x00080000020f1812 */ /* 0x000fc800078efcff */
[----:B------:R-:W0:Y:S02]  /*17b0*/  F2F.F32.F64 R14, R14 ;  /* 0x0000000e000e7310 */ /* 0x000e240000301000 */
[----:B0-----:R-:W-:-:S04]  /*17c0*/  IADD3 R0, PT, PT, R14, 0x1800000, RZ ;  /* 0x018000000e007810 */ /* 0x001fc80007ffe0ff */
[----:B------:R-:W-:-:S04]  /*17d0*/  LOP3.LUT R0, R0, 0x7f800000, RZ, 0xc0, !PT ;  /* 0x7f80000000007812 */ /* 0x000fc800078ec0ff */
[----:B------:R-:W-:-:S13]  /*17e0*/  ISETP.GT.U32.AND P0, PT, R0, 0x1ffffff, PT ;  /* 0x01ffffff0000780c */ /* 0x000fda0003f04070 */
[----:B------:R-:W-:Y:S05]  /*17f0*/  @P0 BRA `(.L_x_31) ;  /* 0x0000000000100947 */ /* 0x000fea0003800000 */
[----:B------:R-:W-:Y:S01]  /*1800*/  IMAD.MOV.U32 R0, RZ, RZ, R14 ;  /* 0x000000ffff007224 */ /* 0x000fe200078e000e */
[----:B------:R-:W-:-:S07]  /*1810*/  MOV R14, 0x1830 ;  /* 0x00001830000e7802 */ /* 0x000fce0000000f00 */
[----:B------:R-:W-:Y:S05]  /*1820*/  CALL.REL.NOINC `($__internal_0_$__cuda_sm20_rcp_rn_f32_slowpath) ;  /* 0x0000000c00247944 */ /* 0x000fea0003c00000 */
[----:B------:R-:W-:Y:S05]  /*1830*/  BRA `(.L_x_32) ;  /* 0x0000000000107947 */ /* 0x000fea0003800000 */
.L_x_31:
[----:B------:R-:W0:Y:S02]  /*1840*/  MUFU.RCP R13, R14 ;  /* 0x0000000e000d7308 */ /* 0x000e240000001000 */
[----:B0-----:R-:W-:-:S04]  /*1850*/  FFMA R0, R14, R13, -1 ;  /* 0xbf8000000e007423 */ /* 0x001fc8000000000d */
[----:B------:R-:W-:-:S04]  /*1860*/  FADD.FTZ R0, -R0, -RZ ;  /* 0x800000ff00007221 */ /* 0x000fc80000010100 */
[----:B------:R-:W-:-:S07]  /*1870*/  FFMA R13, R13, R0, R13 ;  /* 0x000000000d0d7223 */ /* 0x000fce000000000d */
.L_x_32:
[----:B------:R-:W-:Y:S05]  /*1880*/  BSYNC.RECONVERGENT B3 ;  /* 0x0000000000037941 */ /* 0x000fea0003800200 */
.L_x_30:
[----:B------:R0:W-:Y:S04]  /*1890*/  STG.E desc[UR16][R8.64+-0x8], R13 ;  /* 0xfffff80d08007986 */ /* 0x0001e8000c101910 */
[----:B------:R-:W2:Y:S01]  /*18a0*/  LDG.E R0, desc[UR16][R6.64+-0x4] ;  /* 0xfffffc1006007981 */ /* 0x000ea2000c1e1900 */
[----:B------:R-:W-:Y:S01]  /*18b0*/  UMOV UR6, 0x9ee75616 ;  /* 0x9ee7561600067882 */ /* 0x000fe20000000000 */
[----:B------:R-:W-:Y:S01]  /*18c0*/  UMOV UR7, 0x3cd203af ;  /* 0x3cd203af00077882 */ /* 0x000fe20000000000 */
[----:B------:R-:W-:Y:S01]  /*18d0*/  BSSY.RECONVERGENT B3, `(.L_x_33) ;  /* 0x0000017000037945 */ /* 0x000fe20003800200 */
[----:B------:R-:W-:Y:S02]  /*18e0*/  UMOV UR11, UR7 ;  /* 0x00000007000b7c82 */ /* 0x000fe40008000000 */
[----:B------:R-:W-:Y:S01]  /*18f0*/  MOV R18, UR11 ;  /* 0x0000000b00127c02 */ /* 0x000fe20008000f00 */
[----:B--2---:R-:W1:Y:S02]  /*1900*/  F2F.F64.F32 R14, R0 ;  /* 0x00000000000e7310 */ /* 0x004e640000201800 */
[----:B-1----:R-:W-:Y:S01]  /*1910*/  DSETP.MAX.AND P0, P1, R14, UR6, PT ;  /* 0x000000060e007e2a */ /* 0x002fe2000b90f000 */
[----:B------:R-:W-:-:S05]  /*1920*/  IMAD.MOV.U32 R2, RZ, RZ, R15 ;  /* 0x000000ffff027224 */ /* 0x000fca00078e000f */
[----:B------:R-:W-:Y:S02]  /*1930*/  FSEL R17, R2, UR11, P0 ;  /* 0x0000000b02117c08 */ /* 0x000fe40008000000 */
[----:B------:R-:W-:-:S06]  /*1940*/  SEL R14, R14, UR6, P0 ;  /* 0x000000060e0e7c07 */ /* 0x000fcc0008000000 */
[----:B------:R-:W-:-:S05]  /*1950*/  @P1 LOP3.LUT R17, R18, 0x80000, RZ, 0xfc, !PT ;  /* 0x0008000012111812 */ /* 0x000fca00078efcff */
[----:B------:R-:W-:-:S04]  /*1960*/  IMAD.MOV.U32 R15, RZ, RZ, R17 ;  /* 0x000000ffff0f7224 */ /* 0x000fc800078e0011 */
[----:B------:R-:W1:Y:S02]  /*1970*/  F2F.F32.F64 R14, R14 ;  /* 0x0000000e000e7310 */ /* 0x000e640000301000 */
[----:B-1----:R-:W-:-:S05]  /*1980*/  VIADD R0, R14, 0x1800000 ;  /* 0x018000000e007836 */ /* 0x002fca0000000000 */
[----:B------:R-:W-:-:S04]  /*1990*/  LOP3.LUT R0, R0, 0x7f800000, RZ, 0xc0, !PT ;  /* 0x7f80000000007812 */ /* 0x000fc800078ec0ff */
[----:B------:R-:W-:-:S13]  /*19a0*/  ISETP.GT.U32.AND P0, PT, R0, 0x1ffffff, PT ;  /* 0x01ffffff0000780c */ /* 0x000fda0003f04070 */
[----:B0-----:R-:W-:Y:S05]  /*19b0*/  @P0 BRA `(.L_x_34) ;  /* 0x0000000000100947 */ /* 0x001fea0003800000 */
[----:B------:R-:W-:Y:S01]  /*19c0*/  IMAD.MOV.U32 R0, RZ, RZ, R14 ;  /* 0x000000ffff007224 */ /* 0x000fe200078e000e */
[----:B------:R-:W-:-:S07]  /*19d0*/  MOV R14, 0x19f0 ;  /* 0x000019f0000e7802 */ /* 0x000fce0000000f00 */
[----:B------:R-:W-:Y:S05]  /*19e0*/  CALL.REL.NOINC `($__internal_0_$__cuda_sm20_rcp_rn_f32_slowpath) ;  /* 0x0000000800b47944 */ /* 0x000fea0003c00000 */
[----:B------:R-:W-:Y:S05]  /*19f0*/  BRA `(.L_x_35) ;  /* 0x0000000000107947 */ /* 0x000fea0003800000 */
.L_x_34:
[----:B------:R-:W0:Y:S02]  /*1a00*/  MUFU.RCP R13, R14 ;  /* 0x0000000e000d7308 */ /* 0x000e240000001000 */
[----:B0-----:R-:W-:-:S04]  /*1a10*/  FFMA R0, R14, R13, -1 ;  /* 0xbf8000000e007423 */ /* 0x001fc8000000000d */
[----:B------:R-:W-:-:S04]  /*1a20*/  FADD.FTZ R0, -R0, -RZ ;  /* 0x800000ff00007221 */ /* 0x000fc80000010100 */
[----:B------:R-:W-:-:S07]  /*1a30*/  FFMA R13, R13, R0, R13 ;  /* 0x000000000d0d7223 */ /* 0x000fce000000000d */
.L_x_35:
[----:B------:R-:W-:Y:S05]  /*1a40*/  BSYNC.RECONVERGENT B3 ;  /* 0x0000000000037941 */ /* 0x000fea0003800200 */
.L_x_33:
        /* <DEDUP_REMOVED lines=23> */
.L_x_37:
[----:B------:R-:W0:Y:S02]  /*1bc0*/  MUFU.RCP R13, R14 ;  /* 0x0000000e000d7308 */ /* 0x000e240000001000 */
[----:B0-----:R-:W-:-:S04]  /*1bd0*/  FFMA R0, R14, R13, -1 ;  /* 0xbf8000000e007423 */ /* 0x001fc8000000000d */
[----:B------:R-:W-:-:S04]  /*1be0*/  FADD.FTZ R0, -R0, -RZ ;  /* 0x800000ff00007221 */ /* 0x000fc80000010100 */
[----:B------:R-:W-:-:S07]  /*1bf0*/  FFMA R13, R13, R0, R13 ;  /* 0x000000000d0d7223 */ /* 0x000fce000000000d */
.L_x_38:
[----:B------:R-:W-:Y:S05]  /*1c00*/  BSYNC.RECONVERGENT B3 ;  /* 0x0000000000037941 */ /* 0x000fea0003800200 */
.L_x_36:
        /* <DEDUP_REMOVED lines=22> */
[----:B------:R-:W-:Y:S01]  /*1d70*/  MOV R7, R13 ;  /* 0x0000000d00077202 */ /* 0x000fe20000000f00 */
[----:B------:R-:W-:Y:S06]  /*1d80*/  BRA `(.L_x_41) ;  /* 0x0000000000107947 */ /* 0x000fec0003800000 */
.L_x_40:
[----:B------:R-:W0:Y:S02]  /*1d90*/  MUFU.RCP R7, R14 ;  /* 0x0000000e00077308 */ /* 0x000e240000001000 */
[----:B0-----:R-:W-:-:S04]  /*1da0*/  FFMA R0, R14, R7, -1 ;  /* 0xbf8000000e007423 */ /* 0x001fc80000000007 */
[----:B------:R-:W-:-:S04]  /*1db0*/  FADD.FTZ R0, -R0, -RZ ;  /* 0x800000ff00007221 */ /* 0x000fc80000010100 */
[----:B------:R-:W-:-:S07]  /*1dc0*/  FFMA R7, R7, R0, R7 ;  /* 0x0000000007077223 */ /* 0x000fce0000000007 */
.L_x_41:
[----:B------:R-:W-:Y:S05]  /*1dd0*/  BSYNC.RECONVERGENT B3 ;  /* 0x0000000000037941 */ /* 0x000fea0003800200 */
.L_x_39:
[----:B------:R0:W-:Y:S01]  /*1de0*/  STG.E desc[UR16][R8.64+0x4], R7 ;  /* 0x0000040708007986 */ /* 0x0001e2000c101910 */
[----:B------:R-:W-:Y:S01]  /*1df0*/  VIADD R10, R10, 0x4 ;  /* 0x000000040a0a7836 */ /* 0x000fe20000000000 */
[----:B------:R-:W-:Y:S06]  /*1e00*/  @P4 BRA `(.L_x_42) ;  /* 0xfffffff800184947 */ /* 0x000fec000383ffff */
.L_x_29:
[----:B------:R-:W-:Y:S05]  /*1e10*/  BSYNC.RECONVERGENT B2 ;  /* 0x0000000000027941 */ /* 0x000fea0003800200 */
.L_x_28:
[----:B------:R-:W-:-:S13]  /*1e20*/  ISETP.NE.AND P0, PT, R16, RZ, PT ;  /* 0x000000ff1000720c */ /* 0x000fda0003f05270 */
[----:B------:R-:W-:Y:S05]  /*1e30*/  @!P0 BRA `(.L_x_27) ;  /* 0x0000000400808947 */ /* 0x000fea0003800000 */
[----:B0-----:R-:W0:Y:S01]  /*1e40*/  LDC.64 R6, c[0x0][0x3a0] ;  /* 0x0000e800ff067b82 */ /* 0x001e220000000a00 */
[----:B------:R-:W-:-:S04]  /*1e50*/  IMAD.IADD R4, R11, 0x1, R4 ;  /* 0x000000010b047824 */ /* 0x000fc800078e0204 */
[----:B0-----:R-:W-:-:S05]  /*1e60*/  IMAD.WIDE R6, R4, 0x4, R6 ;  /* 0x0000000404067825 */ /* 0x001fca00078e0206 */
[----:B------:R-:W2:Y:S01]  /*1e70*/  LDG.E R0, desc[UR16][R6.64] ;  /* 0x0000001006007981 */ /* 0x000ea2000c1e1900 */
[----:B------:R-:W-:Y:S01]  /*1e80*/  UMOV UR6, 0x9ee75616 ;  /* 0x9ee7561600067882 */ /* 0x000fe20000000000 */
[----:B------:R-:W-:Y:S01]  /*1e90*/  UMOV UR7, 0x3cd203af ;  /* 0x3cd203af00077882 */ /* 0x000fe20000000000 */
[----:B------:R-:W-:Y:S01]  /*1ea0*/  BSSY.RECONVERGENT B2, `(.L_x_43) ;  /* 0x0000018000027945 */ /* 0x000fe20003800200 */
[----:B------:R-:W-:Y:S02]  /*1eb0*/  UMOV UR11, UR7 ;  /* 0x00000007000b7c82 */ /* 0x000fe40008000000 */
[----:B------:R-:W-:Y:S01]  /*1ec0*/  IMAD.U32 R10, RZ, RZ, UR11 ;  /* 0x0000000bff0a7e24 */ /* 0x000fe2000f8e00ff */
[----:B--2---:R-:W0:Y:S02]  /*1ed0*/  F2F.F64.F32 R8, R0 ;  /* 0x0000000000087310 */ /* 0x004e240000201800 */
[----:B0-----:R-:W-:Y:S01]  /*1ee0*/  DSETP.MAX.AND P0, P1, R8, UR6, PT ;  /* 0x0000000608007e2a */ /* 0x001fe2000b90f000 */
[----:B------:R-:W-:-:S05]  /*1ef0*/  IMAD.MOV.U32 R2, RZ, RZ, R9 ;  /* 0x000000ffff027224 */ /* 0x000fca00078e0009 */
[----:B------:R-:W-:Y:S02]  /*1f00*/  FSEL R11, R2, UR11, P0 ;  /* 0x0000000b020b7c08 */ /* 0x000fe40008000000 */
[----:B------:R-:W-:-:S06]  /*1f10*/  SEL R8, R8, UR6, P0 ;  /* 0x0000000608087c07 */ /* 0x000fcc0008000000 */
[----:B------:R-:W-:-:S04]  /*1f20*/  @P1 LOP3.LUT R11, R10, 0x80000, RZ, 0xfc, !PT ;  /* 0x000800000a0b1812 */ /* 0x000fc800078efcff */
[----:B------:R-:W-:-:S04]  /*1f30*/  MOV R9, R11 ;  /* 0x0000000b00097202 */ /* 0x000fc80000000f00 */
[----:B------:R-:W0:Y:S02]  /*1f40*/  F2F.F32.F64 R8, R8 ;  /* 0x0000000800087310 */ /* 0x000e240000301000 */
[----:B0-----:R-:W-:-:S05]  /*1f50*/  VIADD R0, R8, 0x1800000 ;  /* 0x0180000008007836 */ /* 0x001fca0000000000 */
[----:B------:R-:W-:-:S04]  /*1f60*/  LOP3.LUT R0, R0, 0x7f800000, RZ, 0xc0, !PT ;  /* 0x7f80000000007812 */ /* 0x000fc800078ec0ff */
[----:B------:R-:W-:-:S13]  /*1f70*/  ISETP.GT.U32.AND P0, PT, R0, 0x1ffffff, PT ;  /* 0x01ffffff0000780c */ /* 0x000fda0003f04070 */
[----:B------:R-:W-:Y:S05]  /*1f80*/  @P0 BRA `(.L_x_44) ;  /* 0x0000000000140947 */ /* 0x000fea0003800000 */
[----:B------:R-:W-:Y:S01]  /*1f90*/  IMAD.MOV.U32 R0, RZ, RZ, R8 ;  /* 0x000000ffff007224 */ /* 0x000fe200078e0008 */
[----:B------:R-:W-:-:S07]  /*1fa0*/  MOV R14, 0x1fc0 ;  /* 0x00001fc0000e7802 */ /* 0x000fce0000000f00 */
[----:B------:R-:W-:Y:S05]  /*1fb0*/  CALL.REL.NOINC `($__internal_0_$__cuda_sm20_rcp_rn_f32_slowpath) ;  /* 0x0000000400407944 */ /* 0x000fea0003c00000 */
[----:B------:R-:W-:Y:S01]  /*1fc0*/  IMAD.MOV.U32 R11, RZ, RZ, R13 ;  /* 0x000000ffff0b7224 */ /* 0x000fe200078e000d */
[----:B------:R-:W-:Y:S06]  /*1fd0*/  BRA `(.L_x_45) ;  /* 0x0000000000107947 */ /* 0x000fec0003800000 */
.L_x_44:
[----:B------:R-:W0:Y:S02]  /*1fe0*/  MUFU.RCP R11, R8 ;  /* 0x00000008000b7308 */ /* 0x000e240000001000 */
[----:B0-----:R-:W-:-:S04]  /*1ff0*/  FFMA R0, R8, R11, -1 ;  /* 0xbf80000008007423 */ /* 0x001fc8000000000b */
[----:B------:R-:W-:-:S04]  /*2000*/  FADD.FTZ R0, -R0, -RZ ;  /* 0x800000ff00007221 */ /* 0x000fc80000010100 */
[----:B------:R-:W-:-:S07]  /*2010*/  FFMA R11, R11, R0, R11 ;  /* 0x000000000b0b7223 */ /* 0x000fce000000000b */
.L_x_45:
[----:B------:R-:W-:Y:S05]  /*2020*/  BSYNC.RECONVERGENT B2 ;  /* 0x0000000000027941 */ /* 0x000fea0003800200 */
.L_x_43:
[----:B------:R-:W0:Y:S01]  /*2030*/  LDC.64 R8, c[0x0][0x3a8] ;  /* 0x0000ea00ff087b82 */ /* 0x000e220000000a00 */
[----:B------:R-:W-:Y:S01]  /*2040*/  ISETP.NE.AND P0, PT, R16, 0x1, PT ;  /* 0x000000011000780c */ /* 0x000fe20003f05270 */
[----:B0-----:R-:W-:-:S05]  /*2050*/  IMAD.WIDE R8, R4, 0x4, R8 ;  /* 0x0000000404087825 */ /* 0x001fca00078e0208 */
[----:B------:R1:W-:Y:S07]  /*2060*/  STG.E desc[UR16][R8.64], R11 ;  /* 0x0000000b08007986 */ /* 0x0003ee000c101910 */
[----:B------:R-:W-:Y:S05]  /*2070*/  @!P0 BRA `(.L_x_27) ;  /* 0x0000000000f08947 */ /* 0x000fea0003800000 */
[----:B------:R-:W1:Y:S01]  /*2080*/  LDG.E R0, desc[UR16][R6.64+0x4] ;  /* 0x0000041006007981 */ /* 0x000e62000c1e1900 */
[----:B------:R-:W-:Y:S01]  /*2090*/  UMOV UR6, 0x9ee75616 ;  /* 0x9ee7561600067882 */ /* 0x000fe20000000000 */
[----:B------:R-:W-:Y:S01]  /*20a0*/  UMOV UR7, 0x3cd203af ;  /* 0x3cd203af00077882 */ /* 0x000fe20000000000 */
[----:B------:R-:W-:Y:S01]  /*20b0*/  BSSY.RECONVERGENT B2, `(.L_x_46) ;  /* 0x0000018000027945 */ /* 0x000fe20003800200 */
[----:B------:R-:W-:Y:S02]  /*20c0*/  UMOV UR11, UR7 ;  /* 0x00000007000b7c82 */ /* 0x000fe40008000000 */
[----:B------:R-:W-:Y:S01]  /*20d0*/  IMAD.U32 R4, RZ, RZ, UR11 ;  /* 0x0000000bff047e24 */ /* 0x000fe2000f8e00ff */
[----:B-1----:R-:W0:Y:S02]  /*20e0*/  F2F.F64.F32 R10, R0 ;  /* 0x00000000000a7310 */ /* 0x002e240000201800 */
[----:B0-----:R-:W-:Y:S01]  /*20f0*/  DSETP.MAX.AND P0, P1, R10, UR6, PT ;  /* 0x000000060a007e2a */ /* 0x001fe2000b90f000 */
[----:B------:R-:W-:-:S05]  /*2100*/  MOV R2, R11 ;  /* 0x0000000b00027202 */ /* 0x000fca0000000f00 */
[----:B------:R-:W-:Y:S02]  /*2110*/  FSEL R13, R2, UR11, P0 ;  /* 0x0000000b020d7c08 */ /* 0x000fe40008000000 */
[----:B------:R-:W-:-:S06]  /*2120*/  SEL R10, R10, UR6, P0 ;  /* 0x000000060a0a7c07 */ /* 0x000fcc0008000000 */
[----:B------:R-:W-:-:S05]  /*2130*/  @P1 LOP3.LUT R13, R4, 0x80000, RZ, 0xfc, !PT ;  /* 0x00080000040d1812 */ /* 0x000fca00078efcff */
[----:B------:R-:W-:-:S04]  /*2140*/  IMAD.MOV.U32 R11, RZ, RZ, R13 ;  /* 0x000000ffff0b7224 */ /* 0x000fc800078e000d */
        /* <DEDUP_REMOVED lines=10> */
.L_x_47:
[----:B------:R-:W0:Y:S02]  /*21f0*/  MUFU.RCP R11, R10 ;  /* 0x0000000a000b7308 */ /* 0x000e240000001000 */
[----:B0-----:R-:W-:-:S04]  /*2200*/  FFMA R0, R10, R11, -1 ;  /* 0xbf8000000a007423 */ /* 0x001fc8000000000b */
[----:B------:R-:W-:-:S04]  /*2210*/  FADD.FTZ R0, -R0, -RZ ;  /* 0x800000ff00007221 */ /* 0x000fc80000010100 */
[----:B------:R-:W-:-:S07]  /*2220*/  FFMA R11, R11, R0, R11 ;  /* 0x000000000b0b7223 */ /* 0x000fce000000000b */
.L_x_48:
[----:B------:R-:W-:Y:S05]  /*2230*/  BSYNC.RECONVERGENT B2 ;  /* 0x0000000000027941 */ /* 0x000fea0003800200 */
.L_x_46:
[----:B------:R2:W-:Y:S01]  /*2240*/  STG.E desc[UR16][R8.64+0x4], R11 ;  /* 0x0000040b08007986 */ /* 0x0005e2000c101910 */
[----:B------:R-:W-:-:S13]  /*2250*/  ISETP.NE.AND P0, PT, R16, 0x2, PT ;  /* 0x000000021000780c */ /* 0x000fda0003f05270 */
[----:B--2---:R-:W-:Y:S05]  /*2260*/  @!P0 BRA `(.L_x_27) ;  /* 0x0000000000748947 */ /* 0x004fea0003800000 */
[----:B------:R-:W2:Y:S01]  /*2270*/  LDG.E R6, desc[UR16][R6.64+0x8] ;  /* 0x0000081006067981 */ /* 0x000ea2000c1e1900 */
[----:B------:R-:W-:Y:S01]  /*2280*/  UMOV UR6, 0x9ee75616 ;  /* 0x9ee7561600067882 */ /* 0x000fe20000000000 */
[----:B------:R-:W-:Y:S01]  /*2290*/  UMOV UR7, 0x3cd203af ;  /* 0x3cd203af00077882 */ /* 0x000fe20000000000 */
[----:B------:R-:W-:Y:S01]  /*22a0*/  BSSY.RECONVERGENT B2, `(.L_x_49) ;  /* 0x0000018000027945 */ /* 0x000fe20003800200 */
[----:B------:R-:W-:Y:S02]  /*22b0*/  UMOV UR11, UR7 ;  /* 0x00000007000b7c82 */ /* 0x000fe40008000000 */
[----:B------:R-:W-:Y:S01]  /*22c0*/  MOV R2, UR11 ;  /* 0x0000000b00027c02 */ /* 0x000fe20008000f00 */
[----:B--2---:R-:W0:Y:S02]  /*22d0*/  F2F.F64.F32 R10, R6 ;  /* 0x00000006000a7310 */ /* 0x004e240000201800 */
[----:B0-----:R-:W-:Y:S01]  /*22e0*/  DSETP.MAX.AND P0, P1, R10, UR6, PT ;  /* 0x000000060a007e2a */ /* 0x001fe2000b90f000 */
[----:B------:R-:W-:-:S05]  /*22f0*/  IMAD.MOV.U32 R0, RZ, RZ, R11 ;  /* 0x000000ffff007224 */ /* 0x000fca00078e000b */
        /* <DEDUP_REMOVED lines=9> */
[----:B------:R-:W-:Y:S02]  /*2390*/  MOV R0, R10 ;  /* 0x0000000a00007202 */ /* 0x000fe40000000f00 */
[----:B------:R-:W-:-:S07]  /*23a0*/  MOV R14, 0x23c0 ;  /* 0x000023c0000e7802 */ /* 0x000fce0000000f00 */
[----:B------:R-:W-:Y:S05]  /*23b0*/  CALL.REL.NOINC `($__internal_0_$__cuda_sm20_rcp_rn_f32_slowpath) ;  /* 0x0000000000407944 */ /* 0x000fea0003c00000 */
[----:B------:R-:W-:Y:S01]  /*23c0*/  IMAD.MOV.U32 R7, RZ, RZ, R13 ;  /* 0x000000ffff077224 */ /* 0x000fe200078e000d */
[----:B------:R-:W-:Y:S06]  /*23d0*/  BRA `(.L_x_51) ;  /* 0x0000000000107947 */ /* 0x000fec0003800000 */
.L_x_50:
[----:B------:R-:W0:Y:S02]  /*23e0*/  MUFU.RCP R7, R10 ;  /* 0x0000000a00077308 */ /* 0x000e240000001000 */
[----:B0-----:R-:W-:-:S04]  /*23f0*/  FFMA R0, R10, R7, -1 ;  /* 0xbf8000000a007423 */ /* 0x001fc80000000007 */
[----:B------:R-:W-:-:S04]  /*2400*/  FADD.FTZ R0, -R0, -RZ ;  /* 0x800000ff00007221 */ /* 0x000fc80000010100 */
[----:B------:R-:W-:-:S07]  /*2410*/  FFMA R7, R7, R0, R7 ;  /* 0x0000000007077223 */ /* 0x000fce0000000007 */
.L_x_51:
[----:B------:R-:W-:Y:S05]  /*2420*/  BSYNC.RECONVERGENT B2 ;  /* 0x0000000000027941 */ /* 0x000fea0003800200 */
.L_x_49:
[----:B------:R2:W-:Y:S02]  /*2430*/  STG.E desc[UR16][R8.64+0x8], R7 ;  /* 0x0000080708007986 */ /* 0x0005e4000c101910 */
.L_x_27:
[----:B------:R-:W-:Y:S05]  /*2440*/  BSYNC.RECONVERGENT B1 ;  /* 0x0000000000017941 */ /* 0x000fea0003800200 */
.L_x_26:
[----:B------:R-:W-:Y:S05]  /*2450*/  @!P3 BRA `(.L_x_52) ;  /* 0xfffffff00034b947 */ /* 0x000fea000383ffff */
.L_x_25:
[----:B------:R-:W-:Y:S05]  /*2460*/  BSYNC.RECONVERGENT B0 ;  /* 0x0000000000007941 */ /* 0x000fea0003800200 */
.L_x_24:
[----:B------:R-:W3:Y:S01]  /*2470*/  LDCU UR6, c[0x0][0x380] ;  /* 0x00007000ff0677ac */ /* 0x000ee20008000800 */
[----:B------:R-:W-:-:S04]  /*2480*/  UIADD3 UR4, UPT, UPT, UR19, UR4, URZ ;  /* 0x0000000413047290 */ /* 0x000fc8000fffe0ff */
[----:B---3--:R-:W-:-:S09]  /*2490*/  UISETP.GE.AND UP0, UPT, UR4, UR6, UPT ;  /* 0x000000060400728c */ /* 0x008fd2000bf06270 */
[----:B------:R-:W-:Y:S05]  /*24a0*/  BRA.U !UP0, `(.L_x_53) ;  /* 0xfffffff1080c7547 */ /* 0x000fea000b83ffff */
[----:B------:R-:W-:Y:S05]  /*24b0*/  EXIT ;  /* 0x000000000000794d */ /* 0x000fea0003800000 */
        .weak           $__internal_0_$__cuda_sm20_rcp_rn_f32_slowpath
        .type           $__internal_0_$__cuda_sm20_rcp_rn_f32_slowpath,@function
        .size           $__internal_0_$__cuda_sm20_rcp_rn_f32_slowpath,($__internal_1_$__cuda_sm3x_div_rn_noftz_f32_slowpath - $__internal_0_$__cuda_sm20_rcp_rn_f32_slowpath)
$__internal_0_$__cuda_sm20_rcp_rn_f32_slowpath:
[----:B------:R-:W-:Y:S01]  /*24c0*/  IMAD.SHL.U32 R2, R0, 0x2, RZ ;  /* 0x0000000200027824 */ /* 0x000fe200078e00ff */
[----:B------:R-:W-:Y:S04]  /*24d0*/  BSSY.RECONVERGENT B4, `(.L_x_54) ;  /* 0x0000030000047945 */ /* 0x000fe80003800200 */
[----:B------:R-:W-:-:S04]  /*24e0*/  SHF.R.U32.HI R2, RZ, 0x18, R2 ;  /* 0x00000018ff027819 */ /* 0x000fc80000011602 */
[----:B------:R-:W-:-:S13]  /*24f0*/  ISETP.NE.U32.AND P0, PT, R2, RZ, PT ;  /* 0x000000ff0200720c */ /* 0x000fda0003f05070 */
[----:B------:R-:W-:Y:S05]  /*2500*/  @P0 BRA `(.L_x_55) ;  /* 0x0000000000280947 */ /* 0x000fea0003800000 */
[----:B------:R-:W-:-:S05]  /*2510*/  IMAD.SHL.U32 R2, R0, 0x2, RZ ;  /* 0x0000000200027824 */ /* 0x000fca00078e00ff */
[----:B------:R-:W-:-:S13]  /*2520*/  ISETP.NE.AND P0, PT, R2, RZ, PT ;  /* 0x000000ff0200720c */ /* 0x000fda0003f05270 */
[----:B------:R-:W-:Y:S01]  /*2530*/  @P0 FFMA R15, R0, 1.84467440737095516160e+19, RZ ;  /* 0x5f800000000f0823 */ /* 0x000fe200000000ff */
[----:B------:R-:W-:Y:S08]  /*2540*/  @!P0 MUFU.RCP R13, R0 ;  /* 0x00000000000d8308 */ /* 0x000ff00000001000 */
[----:B------:R-:W0:Y:S02]  /*2550*/  @P0 MUFU.RCP R2, R15 ;  /* 0x0000000f00020308 */ /* 0x000e240000001000 */
[----:B0-----:R-:W-:-:S04]  /*2560*/  @P0 FFMA R17, R15, R2, -1 ;  /* 0xbf8000000f110423 */ /* 0x001fc80000000002 */
[----:B------:R-:W-:-:S04]  /*2570*/  @P0 FADD.FTZ R17, -R17, -RZ ;  /* 0x800000ff11110221 */ /* 0x000fc80000010100 */
[----:B------:R-:W-:-:S04]  /*2580*/  @P0 FFMA R2, R2, R17, R2 ;  /* 0x0000001102020223 */ /* 0x000fc80000000002 */
[----:B------:R-:W-:Y:S01]  /*2590*/  @P0 FFMA R13, R2, 1.84467440737095516160e+19, RZ ;  /* 0x5f800000020d0823 */ /* 0x000fe200000000ff */
[----:B------:R-:W-:Y:S06]  /*25a0*/  BRA `(.L_x_56) ;  /* 0x0000000000887947 */ /* 0x000fec0003800000 */
.L_x_55:
[----:B------:R-:W-:-:S04]  /*25b0*/  IADD3 R13, PT, PT, R2, -0xfd, RZ ;  /* 0xffffff03020d7810 */ /* 0x000fc80007ffe0ff */
[----:B------:R-:W-:-:S13]  /*25c0*/  ISETP.GT.U32.AND P0, PT, R13, 0x1, PT ;  /* 0x000000010d00780c */ /* 0x000fda0003f04070 */
[----:B------:R-:W-:Y:S05]  /*25d0*/  @P0 BRA `(.L_x_57) ;  /* 0x0000000000780947 */ /* 0x000fea0003800000 */
[----:B------:R-:W-:Y:S01]  /*25e0*/  LOP3.LUT R15, R0, 0x7fffff, RZ, 0xc0, !PT ;  /* 0x007fffff000f7812 */ /* 0x000fe200078ec0ff */
[----:B------:R-:W-:-:S03]  /*25f0*/  IMAD.MOV.U32 R20, RZ, RZ, 0x3 ;  /* 0x00000003ff147424 */ /* 0x000fc600078e00ff */
[----:B------:R-:W-:Y:S02]  /*2600*/  LOP3.LUT R15, R15, 0x3f800000, RZ, 0xfc, !PT ;  /* 0x3f8000000f0f7812 */ /* 0x000fe400078efcff */
[----:B------:R-:W-:Y:S02]  /*2610*/  SHF.L.U32 R21, R20, R13, RZ ;  /* 0x0000000d14157219 */ /* 0x000fe400000006ff */
[----:B------:R-:W0:Y:S02]  /*2620*/  MUFU.RCP R18, R15 ;  /* 0x0000000f00127308 */ /* 0x000e240000001000 */
[----:B0-----:R-:W-:-:S04]  /*2630*/  FFMA R17, R15, R18, -1 ;  /* 0xbf8000000f117423 */ /* 0x001fc80000000012 */
[----:B------:R-:W-:-:S04]  /*2640*/  FADD.FTZ R17, -R17, -RZ ;  /* 0x800000ff11117221 */ /* 0x000fc80000010100 */
[CCC-:B------:R-:W-:Y:S01]  /*2650*/  FFMA.RM R19, R18.reuse, R17.reuse, R18.reuse ;  /* 0x0000001112137223 */ /* 0x1c0fe20000004012 */
[----:B------:R-:W-:-:S04]  /*2660*/  FFMA.RP R18, R18, R17, R18 ;  /* 0x0000001112127223 */ /* 0x000fc80000008012 */
[C---:B------:R-:W-:Y:S02]  /*2670*/  LOP3.LUT R17, R19.reuse, 0x7fffff, RZ, 0xc0, !PT ;  /* 0x007fffff13117812 */ /* 0x040fe400078ec0ff */
[----:B------:R-:W-:Y:S02]  /*2680*/  FSETP.NEU.FTZ.AND P0, PT, R19, R18, PT ;  /* 0x000000121300720b */ /* 0x000fe40003f1d000 */
[----:B------:R-:W-:Y:S02]  /*2690*/  LOP3.LUT R18, R17, 0x800000, RZ, 0xfc, !PT ;  /* 0x0080000011127812 */ /* 0x000fe400078efcff */
[----:B------:R-:W-:Y:S02]  /*26a0*/  SEL R17, RZ, 0xffffffff, !P0 ;  /* 0xffffffffff117807 */ /* 0x000fe40004000000 */
[----:B------:R-:W-:-:S03]  /*26b0*/  LOP3.LUT R20, R21, R18, RZ, 0xc0, !PT ;  /* 0x0000001215147212 */ /* 0x000fc600078ec0ff */
[----:B------:R-:W-:Y:S01]  /*26c0*/  IMAD.MOV R17, RZ, RZ, -R17 ;  /* 0x000000ffff117224 */ /* 0x000fe200078e0a11 */
[----:B------:R-:W-:-:S04]  /*26d0*/  SHF.R.U32.HI R20, RZ, R13, R20 ;  /* 0x0000000dff147219 */ /* 0x000fc80000011614 */
[----:B------:R-:W-:Y:S02]  /*26e0*/  LOP3.LUT P1, RZ, R17, R13, R18, 0xf8, !PT ;  /* 0x0000000d11ff7212 */ /* 0x000fe4000782f812 */
[C---:B------:R-:W-:Y:S02]  /*26f0*/  LOP3.LUT P0, RZ, R20.reuse, 0x1, RZ, 0xc0, !PT ;  /* 0x0000000114ff7812 */ /* 0x040fe4000780c0ff */
[----:B------:R-:W-:-:S04]  /*2700*/  LOP3.LUT P2, RZ, R20, 0x2, RZ, 0xc0, !PT ;  /* 0x0000000214ff7812 */ /* 0x000fc8000784c0ff */
[----:B------:R-:W-:Y:S02]  /*2710*/  PLOP3.LUT P0, PT, P0, P1, P2, 0xe0, 0x0 ;  /* 0x000000000000781c */ /* 0x000fe40000703c20 */
[----:B------:R-:W-:Y:S02]  /*2720*/  LOP3.LUT P1, RZ, R0, 0x7fffff, RZ, 0xc0, !PT ;  /* 0x007fffff00ff7812 */ /* 0x000fe4000782c0ff */
[----:B------:R-:W-:-:S05]  /*2730*/  SEL R13, RZ, 0x1, !P0 ;  /* 0x00000001ff0d7807 */ /* 0x000fca0004000000 */
[----:B------:R-:W-:-:S05]  /*2740*/  IMAD.MOV R13, RZ, RZ, -R13 ;  /* 0x000000ffff0d7224 */ /* 0x000fca00078e0a0d */
[----:B------:R-:W-:Y:S02]  /*2750*/  ISETP.GE.AND P0, PT, R13, RZ, PT ;  /* 0x000000ff0d00720c */ /* 0x000fe40003f06270 */
[----:B------:R-:W-:-:S04]  /*2760*/  IADD3 R13, PT, PT, R2, -0xfc, RZ ;  /* 0xffffff04020d7810 */ /* 0x000fc80007ffe0ff */
[----:B------:R-:W-:-:S07]  /*2770*/  SHF.R.U32.HI R13, RZ, R13, R18 ;  /* 0x0000000dff0d7219 */ /* 0x000fce0000011612 */
[----:B------:R-:W-:-:S04]  /*2780*/  @!P0 VIADD R13, R13, 0x1 ;  /* 0x000000010d0d8836 */ /* 0x000fc80000000000 */
[----:B------:R-:W-:-:S05]  /*2790*/  @!P1 IMAD.SHL.U32 R13, R13, 0x2, RZ ;  /* 0x000000020d0d9824 */ /* 0x000fca00078e00ff */
[----:B------:R-:W-:Y:S01]  /*27a0*/  LOP3.LUT R13, R13, 0x80000000, R0, 0xf8, !PT ;  /* 0x800000000d0d7812 */ /* 0x000fe200078ef800 */
[----:B------:R-:W-:Y:S06]  /*27b0*/  BRA `(.L_x_56) ;  /* 0x0000000000047947 */ /* 0x000fec0003800000 */
.L_x_57:
[----:B------:R0:W1:Y:S02]  /*27c0*/  MUFU.RCP R13, R0 ;  /* 0x00000000000d7308 */ /* 0x0000640000001000 */
.L_x_56:
[----:B------:R-:W-:Y:S05]  /*27d0*/  BSYNC.RECONVERGENT B4 ;  /* 0x0000000000047941 */ /* 0x000fea0003800200 */
.L_x_54:
[----:B------:R-:W-:-:S04]  /*27e0*/  IMAD.MOV.U32 R15, RZ, RZ, 0x0 ;  /* 0x00000000ff0f7424 */ /* 0x000fc800078e00ff */
[----:B01----:R-:W-:Y:S05]  /*27f0*/  RET.REL.NODEC R14 `(_Z10cal_weightiiiifPKiPKfPf) ;  /* 0xffffffd80e007950 */ /* 0x003fea0003c3ffff */
        .weak           $__internal_1_$__cuda_sm3x_div_rn_noftz_f32_slowpath
        .type           $__internal_1_$__cuda_sm3x_div_rn_noftz_f32_slowpath,@function
        .size           $__internal_1_$__cuda_sm3x_div_rn_noftz_f32_slowpath,(.L_x_71 - $__internal_1_$__cuda_sm3x_div_rn_noftz_f32_slowpath)
$__internal_1_$__cuda_sm3x_div_rn_noftz_f32_slowpath:
[--C-:B------:R-:W-:Y:S01]  /*2800*/  SHF.R.U32.HI R8, RZ, 0x17, R0.reuse ;  /* 0x00000017ff087819 */ /* 0x100fe20000011600 */
[----:B------:R-:W-:Y:S01]  /*2810*/  BSSY.RECONVERGENT B4, `(.L_x_58) ;  /* 0x0000063000047945 */ /* 0x000fe20003800200 */
[----:B------:R-:W-:Y:S01]  /*2820*/  SHF.R.U32.HI R2, RZ, 0x17, R3 ;  /* 0x00000017ff027819 */ /* 0x000fe20000011603 */
[----:B------:R-:W-:Y:S01]  /*2830*/  IMAD.MOV.U32 R24, RZ, RZ, R0 ;  /* 0x000000ffff187224 */ /* 0x000fe200078e0000 */
[----:B------:R-:W-:Y:S02]  /*2840*/  LOP3.LUT R8, R8, 0xff, RZ, 0xc0, !PT ;  /* 0x000000ff08087812 */ /* 0x000fe400078ec0ff */
[----:B------:R-:W-:Y:S02]  /*2850*/  LOP3.LUT R2, R2, 0xff, RZ, 0xc0, !PT ;  /* 0x000000ff02027812 */ /* 0x000fe400078ec0ff */
[----:B------:R-:W-:-:S03]  /*2860*/  IADD3 R22, PT, PT, R8, -0x1, RZ ;  /* 0xffffffff08167810 */ /* 0x000fc60007ffe0ff */
[----:B------:R-:W-:Y:S01]  /*2870*/  VIADD R23, R2, 0xffffffff ;  /* 0xffffffff02177836 */ /* 0x000fe20000000000 */
[----:B------:R-:W-:-:S04]  /*2880*/  ISETP.GT.U32.AND P0, PT, R22, 0xfd, PT ;  /* 0x000000fd1600780c */ /* 0x000fc80003f04070 */
[----:B------:R-:W-:-:S13]  /*2890*/  ISETP.GT.U32.OR P0, PT, R23, 0xfd, P0 ;  /* 0x000000fd1700780c */ /* 0x000fda0000704470 */
[----:B------:R-:W-:Y:S01]  /*28a0*/  @!P0 IMAD.MOV.U32 R9, RZ, RZ, RZ ;  /* 0x000000ffff098224 */ /* 0x000fe200078e00ff */
[----:B------:R-:W-:Y:S06]  /*28b0*/  @!P0 BRA `(.L_x_59) ;  /* 0x00000000005c8947 */ /* 0x000fec0003800000 */
[----:B------:R-:W-:Y:S02]  /*28c0*/  FSETP.GTU.FTZ.AND P0, PT, |R3|, +INF , PT ;  /* 0x7f8000000300780b */ /* 0x000fe40003f1c200 */
[----:B------:R-:W-:-:S04]  /*28d0*/  FSETP.GTU.FTZ.AND P1, PT, |R0|, +INF , PT ;  /* 0x7f8000000000780b */ /* 0x000fc80003f3c200 */
[----:B------:R-:W-:-:S13]  /*28e0*/  PLOP3.LUT P0, PT, P0, P1, PT, 0xf8, 0x8f ;  /* 0x00000000008f781c */ /* 0x000fda0000703f70 */
[----:B------:R-:W-:Y:S05]  /*28f0*/  @P0 BRA `(.L_x_60) ;  /* 0x00000004004c0947 */ /* 0x000fea0003800000 */
[----:B------:R-:W-:-:S13]  /*2900*/  LOP3.LUT P0, RZ, R24, 0x7fffffff, R3, 0xc8, !PT ;  /* 0x7fffffff18ff7812 */ /* 0x000fda000780c803 */
[----:B------:R-:W-:Y:S05]  /*2910*/  @!P0 BRA `(.L_x_61) ;  /* 0x00000004003c8947 */ /* 0x000fea0003800000 */
[C---:B------:R-:W-:Y:S02]  /*2920*/  FSETP.NEU.FTZ.AND P4, PT, |R3|.reuse, +INF , PT ;  /* 0x7f8000000300780b */ /* 0x040fe40003f9d200 */
[----:B------:R-:W-:Y:S02]  /*2930*/  FSETP.NEU.FTZ.AND P1, PT, |R0|, +INF , PT ;  /* 0x7f8000000000780b */ /* 0x000fe40003f3d200 */
[----:B------:R-:W-:-:S11]  /*2940*/  FSETP.NEU.FTZ.AND P0, PT, |R3|, +INF , PT ;  /* 0x7f8000000300780b */ /* 0x000fd60003f1d200 */
[----:B------:R-:W-:Y:S05]  /*2950*/  @!P1 BRA !P4, `(.L_x_61) ;  /* 0x00000004002c9947 */ /* 0x000fea0006000000 */
[----:B------:R-:W-:-:S04]  /*2960*/  LOP3.LUT P4, RZ, R3, 0x7fffffff, RZ, 0xc0, !PT ;  /* 0x7fffffff03ff7812 */ /* 0x000fc8000788c0ff */
[----:B------:R-:W-:-:S13]  /*2970*/  PLOP3.LUT P1, PT, P1, P4, PT, 0x2f, 0xf2 ;  /* 0x0000000000f2781c */ /* 0x000fda0000f28577 */
[----:B------:R-:W-:Y:S05]  /*2980*/  @P1 BRA `(.L_x_62) ;  /* 0x0000000400181947 */ /* 0x000fea0003800000 */
[----:B------:R-:W-:-:S04]  /*2990*/  LOP3.LUT P1, RZ, R24, 0x7fffffff, RZ, 0xc0, !PT ;  /* 0x7fffffff18ff7812 */ /* 0x000fc8000782c0ff */
[----:B------:R-:W-:-:S13]  /*29a0*/  PLOP3.LUT P0, PT, P0, P1, PT, 0x2f, 0xf2 ;  /* 0x0000000000f2781c */ /* 0x000fda0000702577 */
[----:B------:R-:W-:Y:S05]  /*29b0*/  @P0 BRA `(.L_x_63) ;  /* 0x0000000400000947 */ /* 0x000fea0003800000 */
[----:B------:R-:W-:Y:S02]  /*29c0*/  ISETP.GE.AND P0, PT, R23, RZ, PT ;  /* 0x000000ff1700720c */ /* 0x000fe40003f06270 */
[----:B------:R-:W-:-:S11]  /*29d0*/  ISETP.GE.AND P1, PT, R22, RZ, PT ;  /* 0x000000ff1600720c */ /* 0x000fd60003f26270 */
[----:B------:R-:W-:Y:S01]  /*29e0*/  @P0 MOV R9, RZ ;  /* 0x000000ff00090202 */ /* 0x000fe20000000f00 */
[----:B------:R-:W-:Y:S02]  /*29f0*/  @!P0 IMAD.MOV.U32 R9, RZ, RZ, -0x40 ;  /* 0xffffffc0ff098424 */ /* 0x000fe400078e00ff */
[----:B------:R-:W-:Y:S01]  /*2a00*/  @!P0 FFMA R3, R3, 1.84467440737095516160e+19, RZ ;  /* 0x5f80000003038823 */ /* 0x000fe200000000ff */
[----:B------:R-:W-:Y:S01]  /*2a10*/  @!P1 FFMA R24, R0, 1.84467440737095516160e+19, RZ ;  /* 0x5f80000000189823 */ /* 0x000fe200000000ff */
[----:B------:R-:W-:-:S07]  /*2a20*/  @!P1 VIADD R9, R9, 0x40 ;  /* 0x0000004009099836 */ /* 0x000fce0000000000 */
.L_x_59:
[----:B------:R-:W-:Y:S01]  /*2a30*/  LEA R23, R8, 0xc0800000, 0x17 ;  /* 0xc080000008177811 */ /* 0x000fe200078eb8ff */
[----:B------:R-:W-:Y:S04]  /*2a40*/  BSSY.RECONVERGENT B5, `(.L_x_64) ;  /* 0x0000036000057945 */ /* 0x000fe80003800200 */
[----:B------:R-:W-:Y:S01]  /*2a50*/  IMAD.IADD R26, R24, 0x1, -R23 ;  /* 0x00000001181a7824 */ /* 0x000fe200078e0a17 */
[----:B------:R-:W-:-:S03]  /*2a60*/  IADD3 R24, PT, PT, R2, -0x7f, RZ ;  /* 0xffffff8102187810 */ /* 0x000fc60007ffe0ff */
[----:B------:R-:W0:Y:S01]  /*2a70*/  MUFU.RCP R22, R26 ;  /* 0x0000001a00167308 */ /* 0x000e220000001000 */
[----:B------:R-:W-:Y:S01]  /*2a80*/  FADD.FTZ R23, -R26, -RZ ;  /* 0x800000ff1a177221 */ /* 0x000fe20000010100 */
[C---:B------:R-:W-:Y:S01]  /*2a90*/  IMAD R2, R24.reuse, -0x800000, R3 ;  /* 0xff80000018027824 */ /* 0x040fe200078e0203 */
[----:B------:R-:W-:-:S05]  /*2aa0*/  IADD3 R8, PT, PT, R24, 0x7f, -R8 ;  /* 0x0000007f18087810 */ /* 0x000fca0007ffe808 */
[----:B------:R-:W-:Y:S02]  /*2ab0*/  IMAD.IADD R9, R8, 0x1, R9 ;  /* 0x0000000108097824 */ /* 0x000fe400078e0209 */
[----:B0-----:R-:W-:-:S04]  /*2ac0*/  FFMA R25, R22, R23, 1 ;  /* 0x3f80000016197423 */ /* 0x001fc80000000017 */
[----:B------:R-:W-:-:S04]  /*2ad0*/  FFMA R25, R22, R25, R22 ;  /* 0x0000001916197223 */ /* 0x000fc80000000016 */
[----:B------:R-:W-:-:S04]  /*2ae0*/  FFMA R22, R2, R25, RZ ;  /* 0x0000001902167223 */ /* 0x000fc800000000ff */
[----:B------:R-:W-:-:S04]  /*2af0*/  FFMA R3, R23, R22, R2 ;  /* 0x0000001617037223 */ /* 0x000fc80000000002 */
[----:B------:R-:W-:-:S04]  /*2b00*/  FFMA R22, R25, R3, R22 ;  /* 0x0000000319167223 */ /* 0x000fc80000000016 */
[----:B------:R-:W-:-:S04]  /*2b10*/  FFMA R23, R23, R22, R2 ;  /* 0x0000001617177223 */ /* 0x000fc80000000002 */
[----:B------:R-:W-:-:S05]  /*2b20*/  FFMA R2, R25, R23, R22 ;  /* 0x0000001719027223 */ /* 0x000fca0000000016 */
[----:B------:R-:W-:-:S04]  /*2b30*/  SHF.R.U32.HI R3, RZ, 0x17, R2 ;  /* 0x00000017ff037819 */ /* 0x000fc80000011602 */
[----:B------:R-:W-:-:S05]  /*2b40*/  LOP3.LUT R8, R3, 0xff, RZ, 0xc0, !PT ;  /* 0x000000ff03087812 */ /* 0x000fca00078ec0ff */
[----:B------:R-:W-:-:S04]  /*2b50*/  IMAD.IADD R3, R8, 0x1, R9 ;  /* 0x0000000108037824 */ /* 0x000fc800078e0209 */
[----:B------:R-:W-:-:S05]  /*2b60*/  VIADD R8, R3, 0xffffffff ;  /* 0xffffffff03087836 */ /* 0x000fca0000000000 */
[----:B------:R-:W-:-:S13]  /*2b70*/  ISETP.GE.U32.AND P0, PT, R8, 0xfe, PT ;  /* 0x000000fe0800780c */ /* 0x000fda0003f06070 */
[----:B------:R-:W-:Y:S05]  /*2b80*/  @!P0 BRA `(.L_x_65) ;  /* 0x0000000000808947 */ /* 0x000fea0003800000 */
[----:B------:R-:W-:-:S13]  /*2b90*/  ISETP.GT.AND P0, PT, R3, 0xfe, PT ;  /* 0x000000fe0300780c */ /* 0x000fda0003f04270 */
[----:B------:R-:W-:Y:S05]  /*2ba0*/  @P0 BRA `(.L_x_66) ;  /* 0x00000000006c0947 */ /* 0x000fea0003800000 */
[----:B------:R-:W-:-:S13]  /*2bb0*/  ISETP.GE.AND P0, PT, R3, 0x1, PT ;  /* 0x000000010300780c */ /* 0x000fda0003f06270 */
[----:B------:R-:W-:Y:S05]  /*2bc0*/  @P0 BRA `(.L_x_67) ;  /* 0x0000000000740947 */ /* 0x000fea0003800000 */
[----:B------:R-:W-:Y:S02]  /*2bd0*/  ISETP.GE.AND P0, PT, R3, -0x18, PT ;  /* 0xffffffe80300780c */ /* 0x000fe40003f06270 */
[----:B------:R-:W-:-:S11]  /*2be0*/  LOP3.LUT R2, R2, 0x80000000, RZ, 0xc0, !PT ;  /* 0x8000000002027812 */ /* 0x000fd600078ec0ff */
[----:B------:R-:W-:Y:S05]  /*2bf0*/  @!P0 BRA `(.L_x_67) ;  /* 0x0000000000688947 */ /* 0x000fea0003800000 */
[CCC-:B------:R-:W-:Y:S01]  /*2c00*/  FFMA.RZ R8, R25.reuse, R23.reuse, R22.reuse ;  /* 0x0000001719087223 */ /* 0x1c0fe2000000c016 */
[CCC-:B------:R-:W-:Y:S01]  /*2c10*/  FFMA.RP R9, R25.reuse, R23.reuse, R22.reuse ;  /* 0x0000001719097223 */ /* 0x1c0fe20000008016 */
[----:B------:R-:W-:Y:S01]  /*2c20*/  FFMA.RM R22, R25, R23, R22 ;  /* 0x0000001719167223 */ /* 0x000fe20000004016 */
[C---:B------:R-:W-:Y:S02]  /*2c30*/  IADD3 R23, PT, PT, R3.reuse, 0x20, RZ ;  /* 0x0000002003177810 */ /* 0x040fe40007ffe0ff */
[----:B------:R-:W-:Y:S02]  /*2c40*/  LOP3.LUT R8, R8, 0x7fffff, RZ, 0xc0, !PT ;  /* 0x007fffff08087812 */ /* 0x000fe400078ec0ff */
[C---:B------:R-:W-:Y:S02]  /*2c50*/  ISETP.NE.AND P4, PT, R3.reuse, RZ, PT ;  /* 0x000000ff0300720c */ /* 0x040fe40003f85270 */
[----:B------:R-:W-:Y:S02]  /*2c60*/  LOP3.LUT R8, R8, 0x800000, RZ, 0xfc, !PT ;  /* 0x0080000008087812 */ /* 0x000fe400078efcff */
[----:B------:R-:W-:Y:S01]  /*2c70*/  ISETP.NE.AND P1, PT, R3, RZ, PT ;  /* 0x000000ff0300720c */ /* 0x000fe20003f25270 */
[----:B------:R-:W-:Y:S01]  /*2c80*/  IMAD.MOV R3, RZ, RZ, -R3 ;  /* 0x000000ffff037224 */ /* 0x000fe200078e0a03 */
[----:B------:R-:W-:-:S02]  /*2c90*/  SHF.L.U32 R23, R8, R23, RZ ;  /* 0x0000001708177219 */ /* 0x000fc400000006ff */
[----:B------:R-:W-:Y:S02]  /*2ca0*/  FSETP.NEU.FTZ.AND P0, PT, R9, R22, PT ;  /* 0x000000160900720b */ /* 0x000fe40003f1d000 */
[----:B------:R-:W-:Y:S02]  /*2cb0*/  SEL R3, R3, RZ, P4 ;  /* 0x000000ff03037207 */ /* 0x000fe40002000000 */
[----:B------:R-:W-:Y:S02]  /*2cc0*/  ISETP.NE.AND P1, PT, R23, RZ, P1 ;  /* 0x000000ff1700720c */ /* 0x000fe40000f25270 */
[----:B------:R-:W-:Y:S02]  /*2cd0*/  SHF.R.U32.HI R3, RZ, R3, R8 ;  /* 0x00000003ff037219 */ /* 0x000fe40000011608 */
[----:B------:R-:W-:Y:S02]  /*2ce0*/  PLOP3.LUT P0, PT, P0, P1, PT, 0xf8, 0x8f ;  /* 0x00000000008f781c */ /* 0x000fe40000703f70 */
[----:B------:R-:W-:-:S02]  /*2cf0*/  SHF.R.U32.HI R9, RZ, 0x1, R3 ;  /* 0x00000001ff097819 */ /* 0x000fc40000011603 */
[----:B------:R-:W-:-:S04]  /*2d00*/  SEL R8, RZ, 0x1, !P0 ;  /* 0x00000001ff087807 */ /* 0x000fc80004000000 */
[----:B------:R-:W-:-:S04]  /*2d10*/  LOP3.LUT R8, R8, 0x1, R9, 0xf8, !PT ;  /* 0x0000000108087812 */ /* 0x000fc800078ef809 */
[----:B------:R-:W-:-:S05]  /*2d20*/  LOP3.LUT R8, R8, R3, RZ, 0xc0, !PT ;  /* 0x0000000308087212 */ /* 0x000fca00078ec0ff */
[----:B------:R-:W-:-:S05]  /*2d30*/  IMAD.IADD R9, R9, 0x1, R8 ;  /* 0x0000000109097824 */ /* 0x000fca00078e0208 */
[----:B------:R-:W-:Y:S01]  /*2d40*/  LOP3.LUT R2, R9, R2, RZ, 0xfc, !PT ;  /* 0x0000000209027212 */ /* 0x000fe200078efcff */
[----:B------:R-:W-:Y:S06]  /*2d50*/  BRA `(.L_x_67) ;  /* 0x0000000000107947 */ /* 0x000fec0003800000 */
.L_x_66:
[----:B------:R-:W-:-:S04]  /*2d60*/  LOP3.LUT R2, R2, 0x80000000, RZ, 0xc0, !PT ;  /* 0x8000000002027812 */ /* 0x000fc800078ec0ff */
[----:B------:R-:W-:Y:S01]  /*2d70*/  LOP3.LUT R2, R2, 0x7f800000, RZ, 0xfc, !PT ;  /* 0x7f80000002027812 */ /* 0x000fe200078efcff */
[----:B------:R-:W-:Y:S06]  /*2d80*/  BRA `(.L_x_67) ;  /* 0x0000000000047947 */ /* 0x000fec0003800000 */
.L_x_65:
[----:B------:R-:W-:-:S07]  /*2d90*/  IMAD R2, R9, 0x800000, R2 ;  /* 0x0080000009027824 */ /* 0x000fce00078e0202 */
.L_x_67:
[----:B------:R-:W-:Y:S05]  /*2da0*/  BSYNC.RECONVERGENT B5 ;  /* 0x0000000000057941 */ /* 0x000fea0003800200 */
.L_x_64:
[----:B------:R-:W-:Y:S05]  /*2db0*/  BRA `(.L_x_68) ;  /* 0x0000000000207947 */ /* 0x000fea0003800000 */
.L_x_63:
[----:B------:R-:W-:-:S04]  /*2dc0*/  LOP3.LUT R2, R24, 0x80000000, R3, 0x48, !PT ;  /* 0x8000000018027812 */ /* 0x000fc800078e4803 */
[----:B------:R-:W-:Y:S01]  /*2dd0*/  LOP3.LUT R2, R2, 0x7f800000, RZ, 0xfc, !PT ;  /* 0x7f80000002027812 */ /* 0x000fe200078efcff */
[----:B------:R-:W-:Y:S06]  /*2de0*/  BRA `(.L_x_68) ;  /* 0x0000000000147947 */ /* 0x000fec0003800000 */
.L_x_62:
[----:B------:R-:W-:Y:S01]  /*2df0*/  LOP3.LUT R2, R24, 0x80000000, R3, 0x48, !PT ;  /* 0x8000000018027812 */ /* 0x000fe200078e4803 */
[----:B------:R-:W-:Y:S06]  /*2e00*/  BRA `(.L_x_68) ;  /* 0x00000000000c7947 */ /* 0x000fec0003800000 */
.L_x_61:
[----:B------:R-:W0:Y:S01]  /*2e10*/  MUFU.RSQ R2, -QNAN ;  /* 0xffc0000000027908 */ /* 0x000e220000001400 */
[----:B------:R-:W-:Y:S05]  /*2e20*/  BRA `(.L_x_68) ;  /* 0x0000000000047947 */ /* 0x000fea0003800000 */
.L_x_60:
[----:B------:R-:W-:-:S07]  /*2e30*/  FADD.FTZ R2, R3, R0 ;  /* 0x0000000003027221 */ /* 0x000fce0000010000 */
.L_x_68:
[----:B------:R-:W-:Y:S05]  /*2e40*/  BSYNC.RECONVERGENT B4 ;  /* 0x0000000000047941 */ /* 0x000fea0003800200 */
.L_x_58:
[----:B0-----:R-:W-:Y:S01]  /*2e50*/  MOV R8, R2 ;  /* 0x0000000200087202 */ /* 0x001fe20000000f00 */
[----:B------:R-:W-:Y:S02]  /*2e60*/  IMAD.MOV.U32 R2, RZ, RZ, R4 ;  /* 0x000000ffff027224 */ /* 0x000fe400078e0004 */
[----:B------:R-:W-:-:S04]  /*2e70*/  IMAD.MOV.U32 R3, RZ, RZ, 0x0 ;  /* 0x00000000ff037424 */ /* 0x000fc800078e00ff */
[----:B------:R-:W-:Y:S05]  /*2e80*/  RET.REL.NODEC R2 `(_Z10cal_weightiiiifPKiPKfPf) ;  /* 0xffffffd0025c7950 */ /* 0x000fea0003c3ffff */
.L_x_69:
[----:B------:R-:W-:-:S00]  /*2e90*/  BRA `(.L_x_69) ;  /* 0xfffffffc00fc7947 */ /* 0x000fc0000383ffff */
[----:B------:R-:W-:-:S00]  /*2ea0*/  NOP ;  /* 0x0000000000007918 */ /* 0x000fc00000000000 */
        /* <DEDUP_REMOVED lines=13> */
.L_x_71:


//--------------------- .nv.shared.reserved.0     --------------------------
	.section	.nv.shared.reserved.0,"aw",@nobits
	.weak		__nv_reservedSMEM_offset_0_alias
	.size		__nv_reservedSMEM_offset_0_alias, 0, 64
	.other		__nv_reservedSMEM_offset_0_alias,@"STO_CUDA_RESERVED_SHARED STV_DEFAULT"
__nv_reservedSMEM_offset_0_alias:
	.zero		0
	.zero		64


//--------------------- .nv.constant0._Z10cal_weightiiiifPKiPKfPf --------------------------
	.section	.nv.constant0._Z10cal_weightiiiifPKiPKfPf,"a",@progbits
	.sectionflags	@""
	.align	4
.nv.constant0._Z10cal_weightiiiifPKiPKfPf:
	.zero		944


//--------------------- SYMBOLS --------------------------

	.type		.nv.reservedSmem.offset0,@object
	.size		.nv.reservedSmem.offset0,0x4
